	.target	sm_90a

	.elftype	@"ET_EXEC"


//--------------------- .note.nv.tkinfo           --------------------------
	.section	.note.nv.tkinfo,"",@"SHT_NOTE"
	.sectionflags	@"SHF_NOTE_NV_TKINFO"
	.tkinfo
        /*0018*/ 	.word	0x00000002
        /*0030*/ 	.string	""
        /*0030*/ 	.string	"ptxas"
        /*0030*/ 	.string	"Cuda compilation tools, release 13.0, V13.0.88"
        /*0030*/ 	.string	"Build cuda_13.0.r13.0/compiler.36424714_0"
        /*0030*/ 	.string	"-arch sm_90a -m 64 "



//--------------------- .note.nv.cuinfo           --------------------------
	.section	.note.nv.cuinfo,"",@"SHT_NOTE"
	.sectionflags	@"SHF_NOTE_NV_CUINFO"
        /*0018*/ 	.short	0x0002
        /*001a*/ 	.short	0x005a
        /*001c*/ 	.short	0x0082
	.zero		2


//--------------------- .nv.info                  --------------------------
	.section	.nv.info,"",@"SHT_CUDA_INFO"
	.align	4


	//----- nvinfo : EIATTR_REGCOUNT
	.align		4
        /*0000*/ 	.byte	0x04, 0x2f
        /*0002*/ 	.short	(.L_18 - .L_17)
	.align		4
.L_17:
        /*0004*/ 	.word	index@(_ZN7cutlass13device_kernelINS_4gemm6kernel13GemmUniversalIN4cute5tupleIJiiiiEEENS1_10collective13CollectiveMmaINS1_34MainloopSm90TmaGmmaWarpSpecializedILi4ENS5_IJNS4_1CILi2EEENSA_ILi1EEESC_EEENS1_35KernelTmaWarpSpecializedCooperativeEEENS5_IJNSA_ILi256EEENSA_ILi128EEENSA_ILi64EEEEEENS_6half_tENS5_IJlSC_lEEESK_SL_NS4_8TiledMMAINS4_8MMA_AtomIJNS4_4SM904GMMA26MMA_64x128x16_F32F16F16_SSILNSP_5MajorE0ELSR_0ELNSP_7ScaleInE1ELSS_1EEEEEENS4_6LayoutISD_NS5_IJSC_NSA_ILi0EEESW_EEEEENS5_IJNS4_10UnderscoreESZ_SZ_EEEEENS4_13SM90_TMA_LOADENS4_14ComposedLayoutINS4_7SwizzleILi3ELi4ELi3EEENS4_18smem_ptr_flag_bitsILi16EEENSV_INS5_IJNSA_ILi8EEESI_EEENS5_IJSI_SC_EEEEEEEvNS4_8identityENS4_23SM90_TMA_LOAD_MULTICASTES1C_vS1D_EENS_8epilogue10collective18CollectiveEpilogueINS1G_22Sm90TmaWarpSpecializedILi4ELi2ELi16ELb1ELb0EEEJSJ_NS5_IJSH_NSA_ILi32EEEEEESK_SL_SK_SL_NS1G_6fusion15FusionCallbacksIS1K_NS1N_17LinearCombinationISK_fSK_fLNS_15FloatRoundStyleE2EEESJ_S1M_JEEES12_NS13_INS14_ILi2ELi4ELi3EEES17_NSV_INS5_IJS18_S1L_EEENS5_IJS1L_SC_EEEEEEENS4_17SM75_U32x4_LDSM_NENS4_14SM90_TMA_STOREES1X_NS4_17SM90_U32x4_STSM_NENS4_9Copy_AtomIJS20_SK_EEEvEEEvvEEEEvNT_6ParamsE)
        /*0008*/ 	.word	0x000000a8


	//----- nvinfo : EIATTR_FRAME_SIZE
	.align		4
.L_18:
        /*000c*/ 	.byte	0x04, 0x11
        /*000e*/ 	.short	(.L_20 - .L_19)
	.align		4
.L_19:
        /*0010*/ 	.word	index@(_ZN7cutlass13device_kernelINS_4gemm6kernel13GemmUniversalIN4cute5tupleIJiiiiEEENS1_10collective13CollectiveMmaINS1_34MainloopSm90TmaGmmaWarpSpecializedILi4ENS5_IJNS4_1CILi2EEENSA_ILi1EEESC_EEENS1_35KernelTmaWarpSpecializedCooperativeEEENS5_IJNSA_ILi256EEENSA_ILi128EEENSA_ILi64EEEEEENS_6half_tENS5_IJlSC_lEEESK_SL_NS4_8TiledMMAINS4_8MMA_AtomIJNS4_4SM904GMMA26MMA_64x128x16_F32F16F16_SSILNSP_5MajorE0ELSR_0ELNSP_7ScaleInE1ELSS_1EEEEEENS4_6LayoutISD_NS5_IJSC_NSA_ILi0EEESW_EEEEENS5_IJNS4_10UnderscoreESZ_SZ_EEEEENS4_13SM90_TMA_LOADENS4_14ComposedLayoutINS4_7SwizzleILi3ELi4ELi3EEENS4_18smem_ptr_flag_bitsILi16EEENSV_INS5_IJNSA_ILi8EEESI_EEENS5_IJSI_SC_EEEEEEEvNS4_8identityENS4_23SM90_TMA_LOAD_MULTICASTES1C_vS1D_EENS_8epilogue10collective18CollectiveEpilogueINS1G_22Sm90TmaWarpSpecializedILi4ELi2ELi16ELb1ELb0EEEJSJ_NS5_IJSH_NSA_ILi32EEEEEESK_SL_SK_SL_NS1G_6fusion15FusionCallbacksIS1K_NS1N_17LinearCombinationISK_fSK_fLNS_15FloatRoundStyleE2EEESJ_S1M_JEEES12_NS13_INS14_ILi2ELi4ELi3EEES17_NSV_INS5_IJS18_S1L_EEENS5_IJS1L_SC_EEEEEEENS4_17SM75_U32x4_LDSM_NENS4_14SM90_TMA_STOREES1X_NS4_17SM90_U32x4_STSM_NENS4_9Copy_AtomIJS20_SK_EEEvEEEvvEEEEvNT_6ParamsE)
        /*0014*/ 	.word	0x00000000


	//----- nvinfo : EIATTR_MIN_STACK_SIZE
	.align		4
.L_20:
        /*0018*/ 	.byte	0x04, 0x12
        /*001a*/ 	.short	(.L_22 - .L_21)
	.align		4
.L_21:
        /*001c*/ 	.word	index@(_ZN7cutlass13device_kernelINS_4gemm6kernel13GemmUniversalIN4cute5tupleIJiiiiEEENS1_10collective13CollectiveMmaINS1_34MainloopSm90TmaGmmaWarpSpecializedILi4ENS5_IJNS4_1CILi2EEENSA_ILi1EEESC_EEENS1_35KernelTmaWarpSpecializedCooperativeEEENS5_IJNSA_ILi256EEENSA_ILi128EEENSA_ILi64EEEEEENS_6half_tENS5_IJlSC_lEEESK_SL_NS4_8TiledMMAINS4_8MMA_AtomIJNS4_4SM904GMMA26MMA_64x128x16_F32F16F16_SSILNSP_5MajorE0ELSR_0ELNSP_7ScaleInE1ELSS_1EEEEEENS4_6LayoutISD_NS5_IJSC_NSA_ILi0EEESW_EEEEENS5_IJNS4_10UnderscoreESZ_SZ_EEEEENS4_13SM90_TMA_LOADENS4_14ComposedLayoutINS4_7SwizzleILi3ELi4ELi3EEENS4_18smem_ptr_flag_bitsILi16EEENSV_INS5_IJNSA_ILi8EEESI_EEENS5_IJSI_SC_EEEEEEEvNS4_8identityENS4_23SM90_TMA_LOAD_MULTICASTES1C_vS1D_EENS_8epilogue10collective18CollectiveEpilogueINS1G_22Sm90TmaWarpSpecializedILi4ELi2ELi16ELb1ELb0EEEJSJ_NS5_IJSH_NSA_ILi32EEEEEESK_SL_SK_SL_NS1G_6fusion15FusionCallbacksIS1K_NS1N_17LinearCombinationISK_fSK_fLNS_15FloatRoundStyleE2EEESJ_S1M_JEEES12_NS13_INS14_ILi2ELi4ELi3EEES17_NSV_INS5_IJS18_S1L_EEENS5_IJS1L_SC_EEEEEEENS4_17SM75_U32x4_LDSM_NENS4_14SM90_TMA_STOREES1X_NS4_17SM90_U32x4_STSM_NENS4_9Copy_AtomIJS20_SK_EEEvEEEvvEEEEvNT_6ParamsE)
        /*0020*/ 	.word	0x00000000
.L_22:


//--------------------- .nv.compat                --------------------------
	.section	.nv.compat,"",@"SHT_CUDA_COMPAT_INFO"
	.align	4
        /*0000*/ 	.byte	0x02, 0x09, 0x01, 0x00, 0x02, 0x02, 0x04, 0x00, 0x02, 0x05, 0x05, 0x00, 0x03, 0x07, 0x01, 0x01
        /*0010*/ 	.byte	0x02, 0x03, 0x01, 0x00, 0x02, 0x06, 0x01, 0x00, 0x04, 0x0b, 0x08, 0x00, 0x00, 0x00, 0x00, 0x00
        /*0020*/ 	.byte	0x00, 0x00, 0x00, 0x00


//--------------------- .nv.info._ZN7cutlass13device_kernelINS_4gemm6kernel13GemmUniversalIN4cute5tupleIJiiiiEEENS1_10collective13CollectiveMmaINS1_34MainloopSm90TmaGmmaWarpSpecializedILi4ENS5_IJNS4_1CILi2EEENSA_ILi1EEESC_EEENS1_35KernelTmaWarpSpecializedCooperativeEEENS5_IJNSA_ILi256EEENSA_ILi128EEENSA_ILi64EEEEEENS_6half_tENS5_IJlSC_lEEESK_SL_NS4_8TiledMMAINS4_8MMA_AtomIJNS4_4SM904GMMA26MMA_64x128x16_F32F16F16_SSILNSP_5MajorE0ELSR_0ELNSP_7ScaleInE1ELSS_1EEEEEENS4_6LayoutISD_NS5_IJSC_NSA_ILi0EEESW_EEEEENS5_IJNS4_10UnderscoreESZ_SZ_EEEEENS4_13SM90_TMA_LOADENS4_14ComposedLayoutINS4_7SwizzleILi3ELi4ELi3EEENS4_18smem_ptr_flag_bitsILi16EEENSV_INS5_IJNSA_ILi8EEESI_EEENS5_IJSI_SC_EEEEEEEvNS4_8identityENS4_23SM90_TMA_LOAD_MULTICASTES1C_vS1D_EENS_8epilogue10collective18CollectiveEpilogueINS1G_22Sm90TmaWarpSpecializedILi4ELi2ELi16ELb1ELb0EEEJSJ_NS5_IJSH_NSA_ILi32EEEEEESK_SL_SK_SL_NS1G_6fusion15FusionCallbacksIS1K_NS1N_17LinearCombinationISK_fSK_fLNS_15FloatRoundStyleE2EEESJ_S1M_JEEES12_NS13_INS14_ILi2ELi4ELi3EEES17_NSV_INS5_IJS18_S1L_EEENS5_IJS1L_SC_EEEEEEENS4_17SM75_U32x4_LDSM_NENS4_14SM90_TMA_STOREES1X_NS4_17SM90_U32x4_STSM_NENS4_9Copy_AtomIJS20_SK_EEEvEEEvvEEEEvNT_6ParamsE --------------------------
	.section	.nv.info._ZN7cutlass13device_kernelINS_4gemm6kernel13GemmUniversalIN4cute5tupleIJiiiiEEENS1_10collective13CollectiveMmaINS1_34MainloopSm90TmaGmmaWarpSpecializedILi4ENS5_IJNS4_1CILi2EEENSA_ILi1EEESC_EEENS1_35KernelTmaWarpSpecializedCooperativeEEENS5_IJNSA_ILi256EEENSA_ILi128EEENSA_ILi64EEEEEENS_6half_tENS5_IJlSC_lEEESK_SL_NS4_8TiledMMAINS4_8MMA_AtomIJNS4_4SM904GMMA26MMA_64x128x16_F32F16F16_SSILNSP_5MajorE0ELSR_0ELNSP_7ScaleInE1ELSS_1EEEEEENS4_6LayoutISD_NS5_IJSC_NSA_ILi0EEESW_EEEEENS5_IJNS4_10UnderscoreESZ_SZ_EEEEENS4_13SM90_TMA_LOADENS4_14ComposedLayoutINS4_7SwizzleILi3ELi4ELi3EEENS4_18smem_ptr_flag_bitsILi16EEENSV_INS5_IJNSA_ILi8EEESI_EEENS5_IJSI_SC_EEEEEEEvNS4_8identityENS4_23SM90_TMA_LOAD_MULTICASTES1C_vS1D_EENS_8epilogue10collective18CollectiveEpilogueINS1G_22Sm90TmaWarpSpecializedILi4ELi2ELi16ELb1ELb0EEEJSJ_NS5_IJSH_NSA_ILi32EEEEEESK_SL_SK_SL_NS1G_6fusion15FusionCallbacksIS1K_NS1N_17LinearCombinationISK_fSK_fLNS_15FloatRoundStyleE2EEESJ_S1M_JEEES12_NS13_INS14_ILi2ELi4ELi3EEES17_NSV_INS5_IJS18_S1L_EEENS5_IJS1L_SC_EEEEEEENS4_17SM75_U32x4_LDSM_NENS4_14SM90_TMA_STOREES1X_NS4_17SM90_U32x4_STSM_NENS4_9Copy_AtomIJS20_SK_EEEvEEEvvEEEEvNT_6ParamsE,"",@"SHT_CUDA_INFO"
	.sectionflags	@""
	.align	4


	//----- nvinfo : EIATTR_CUDA_API_VERSION
	.align		4
        /*0000*/ 	.byte	0x04, 0x37
        /*0002*/ 	.short	(.L_24 - .L_23)
.L_23:
        /*0004*/ 	.word	0x00000082


	//----- nvinfo : EIATTR_KPARAM_INFO
	.align		4
.L_24:
        /*0008*/ 	.byte	0x04, 0x17
        /*000a*/ 	.short	(.L_26 - .L_25)
.L_25:
        /*000c*/ 	.word	0x00000000
        /*0010*/ 	.short	0x0000
        /*0012*/ 	.short	0x0070
        /*0014*/ 	.byte	0x00, 0xf0, 0x01, 0x1c


	//----- nvinfo : EIATTR_SPARSE_MMA_MASK
	.align		4
.L_26:
        /*0018*/ 	.byte	0x03, 0x50
        /*001a*/ 	.short	0x0000


	//----- nvinfo : EIATTR_MAXREG_COUNT
	.align		4
        /*001c*/ 	.byte	0x03, 0x1b
        /*001e*/ 	.short	0x00a8


	//----- nvinfo : EIATTR_NUM_BARRIERS
	.align		4
        /*0020*/ 	.byte	0x02, 0x4c
        /*0022*/ 	.byte	0x02
	.zero		1


	//----- nvinfo : EIATTR_EXTERNS
	.align		4
        /*0024*/ 	.byte	0x04, 0x0f
        /*0026*/ 	.short	(.L_28 - .L_27)


	//   ....[0]....
	.align		4
.L_27:
        /*0028*/ 	.word	index@(__assertfail)


	//----- nvinfo : EIATTR_MERCURY_ISA_VERSION
	.align		4
.L_28:
        /*002c*/ 	.byte	0x03, 0x5f
        /*002e*/ 	.short	0x0101


	//----- nvinfo : EIATTR_INT_WARP_WIDE_INSTR_OFFSETS
	.align		4
        /*0030*/ 	.byte	0x04, 0x31
        /*0032*/ 	.short	(.L_30 - .L_29)


	//   ....[0]....
.L_29:
        /*0034*/ 	.word	0x00000950


	//   ....[1]....
        /*0038*/ 	.word	0x00000960


	//   ....[2]....
        /*003c*/ 	.word	0x00000ae0


	//   ....[3]....
        /*0040*/ 	.word	0x000023b0


	//----- nvinfo : EIATTR_COOP_GROUP_MASK_REGIDS
	.align		4
.L_30:
        /*0044*/ 	.byte	0x04, 0x29
        /*0046*/ 	.short	(.L_32 - .L_31)


	//   ....[0]....
.L_31:
        /*0048*/ 	.word	0xffffffff


	//   ....[1]....
        /*004c*/ 	.word	0xffffffff


	//   ....[2]....
        /*0050*/ 	.word	0xffffffff


	//   ....[3]....
        /*0054*/ 	.word	0xffffffff


	//   ....[4]....
        /*0058*/ 	.word	0xffffffff


	//   ....[5]....
        /*005c*/ 	.word	0xffffffff


	//   ....[6]....
        /*0060*/ 	.word	0xffffffff


	//----- nvinfo : EIATTR_COOP_GROUP_INSTR_OFFSETS
	.align		4
.L_32:
        /*0064*/ 	.byte	0x04, 0x28
        /*0066*/ 	.short	(.L_34 - .L_33)


	//   ....[0]....
.L_33:
        /*0068*/ 	.word	0x00000070


	//   ....[1]....
        /*006c*/ 	.word	0x00000080


	//   ....[2]....
        /*0070*/ 	.word	0x00000430


	//   ....[3]....
        /*0074*/ 	.word	0x000005c0


	//   ....[4]....
        /*0078*/ 	.word	0x00000770


	//   ....[5]....
        /*007c*/ 	.word	0x00000c80


	//   ....[6]....
        /*0080*/ 	.word	0x00001730


	//----- nvinfo : EIATTR_REG_RECONFIG
	.align		4
.L_34:
        /*0084*/ 	.byte	0x01, 0x54
	.zero		2


	//----- nvinfo : EIATTR_SYSCALL_OFFSETS
	.align		4
        /*0088*/ 	.byte	0x04, 0x46
        /*008a*/ 	.short	(.L_36 - .L_35)


	//   ....[0]....
.L_35:
        /*008c*/ 	.word	0x000018f0


	//   ....[1]....
        /*0090*/ 	.word	0x000025e0


	//   ....[2]....
        /*0094*/ 	.word	0x000026d0


	//----- nvinfo : EIATTR_MBARRIER_INSTR_OFFSETS
	.align		4
.L_36:
        /*0098*/ 	.byte	0x04, 0x39
        /*009a*/ 	.short	(.L_38 - .L_37)


	//   ....[0]....
.L_37:
        /*009c*/ 	.word	0x00000530
        /*00a0*/ 	.word	0x000000ff
        /*00a4*/ 	.word	0x00000000
        /*00a8*/ 	.short	0x0100
        /*00aa*/ 	.byte	0x08
	.zero		1


	//   ....[1]....
        /*00ac*/ 	.word	0x00000540
        /*00b0*/ 	.word	0x000000ff
        /*00b4*/ 	.word	0x00000020
        /*00b8*/ 	.short	0x0100
        /*00ba*/ 	.byte	0x08
	.zero		1


	//   ....[2]....
        /*00bc*/ 	.word	0x00000550
        /*00c0*/ 	.word	0x000000ff
        /*00c4*/ 	.word	0x00000008
        /*00c8*/ 	.short	0x0100
        /*00ca*/ 	.byte	0x08
	.zero		1


	//   ....[3]....
        /*00cc*/ 	.word	0x00000560
        /*00d0*/ 	.word	0x000000ff
        /*00d4*/ 	.word	0x00000028
        /*00d8*/ 	.short	0x0100
        /*00da*/ 	.byte	0x08
	.zero		1


	//   ....[4]....
        /*00dc*/ 	.word	0x00000570
        /*00e0*/ 	.word	0x000000ff
        /*00e4*/ 	.word	0x00000010
        /*00e8*/ 	.short	0x0100
        /*00ea*/ 	.byte	0x08
	.zero		1


	//   ....[5]....
        /*00ec*/ 	.word	0x00000580
        /*00f0*/ 	.word	0x000000ff
        /*00f4*/ 	.word	0x00000030
        /*00f8*/ 	.short	0x0100
        /*00fa*/ 	.byte	0x08
	.zero		1


	//   ....[6]....
        /*00fc*/ 	.word	0x00000590
        /*0100*/ 	.word	0x000000ff
        /*0104*/ 	.word	0x00000018
        /*0108*/ 	.short	0x0100
        /*010a*/ 	.byte	0x08
	.zero		1


	//   ....[7]....
        /*010c*/ 	.word	0x000005a0
        /*0110*/ 	.word	0x000000ff
        /*0114*/ 	.word	0x00000038
        /*0118*/ 	.short	0x0100
        /*011a*/ 	.byte	0x08
	.zero		1


	//   ....[8]....
        /*011c*/ 	.word	0x000006d0
        /*0120*/ 	.word	0x000000ff
        /*0124*/ 	.word	0x00000040
        /*0128*/ 	.short	0x0100
        /*012a*/ 	.byte	0x08
	.zero		1


	//   ....[9]....
        /*012c*/ 	.word	0x000006e0
        /*0130*/ 	.word	0x000000ff
        /*0134*/ 	.word	0x00000060
        /*0138*/ 	.short	0x0100
        /*013a*/ 	.byte	0x08
	.zero		1


	//   ....[10]....
        /*013c*/ 	.word	0x000006f0
        /*0140*/ 	.word	0x000000ff
        /*0144*/ 	.word	0x00000048
        /*0148*/ 	.short	0x0100
        /*014a*/ 	.byte	0x08
	.zero		1


	//   ....[11]....
        /*014c*/ 	.word	0x00000700
        /*0150*/ 	.word	0x000000ff
        /*0154*/ 	.word	0x00000068
        /*0158*/ 	.short	0x0100
        /*015a*/ 	.byte	0x08
	.zero		1


	//   ....[12]....
        /*015c*/ 	.word	0x00000710
        /*0160*/ 	.word	0x000000ff
        /*0164*/ 	.word	0x00000050
        /*0168*/ 	.short	0x0100
        /*016a*/ 	.byte	0x08
	.zero		1


	//   ....[13]....
        /*016c*/ 	.word	0x00000720
        /*0170*/ 	.word	0x000000ff
        /*0174*/ 	.word	0x00000070
        /*0178*/ 	.short	0x0100
        /*017a*/ 	.byte	0x08
	.zero		1


	//   ....[14]....
        /*017c*/ 	.word	0x00000730
        /*0180*/ 	.word	0x000000ff
        /*0184*/ 	.word	0x00000058
        /*0188*/ 	.short	0x0100
        /*018a*/ 	.byte	0x08
	.zero		1


	//   ....[15]....
        /*018c*/ 	.word	0x00000740
        /*0190*/ 	.word	0x000000ff
        /*0194*/ 	.word	0x00000078
        /*0198*/ 	.short	0x0100
        /*019a*/ 	.byte	0x08
	.zero		1


	//   ....[16]....
        /*019c*/ 	.word	0x00000b50
        /*01a0*/ 	.word	0x000000ff
        /*01a4*/ 	.word	0x00000080
        /*01a8*/ 	.short	0x0100
        /*01aa*/ 	.byte	0x06
	.zero		1


	//   ....[17]....
        /*01ac*/ 	.word	0x00000be0
        /*01b0*/ 	.word	0x000000ff
        /*01b4*/ 	.word	0x00000088
        /*01b8*/ 	.short	0x0100
        /*01ba*/ 	.byte	0x06
	.zero		1


	//   ....[18]....
        /*01bc*/ 	.word	0x00001970
        /*01c0*/ 	.word	0x00000003
        /*01c4*/ 	.word	0x00000000
        /*01c8*/ 	.short	0x010a
        /*01ca*/ 	.byte	0x3f
	.zero		1


	//   ....[19]....
        /*01cc*/ 	.word	0x000019b0
        /*01d0*/ 	.word	0x00000003
        /*01d4*/ 	.word	0x00000000
        /*01d8*/ 	.short	0x010a
        /*01da*/ 	.byte	0x3f
	.zero		1


	//   ....[20]....
        /*01dc*/ 	.word	0x00001e60
        /*01e0*/ 	.word	0x000000ff
        /*01e4*/ 	.word	0x00000000
        /*01e8*/ 	.short	0x010a
        /*01ea*/ 	.byte	0x04
	.zero		1


	//   ....[21]....
        /*01ec*/ 	.word	0x00001ea0
        /*01f0*/ 	.word	0x000000ff
        /*01f4*/ 	.word	0x00000000
        /*01f8*/ 	.short	0x010a
        /*01fa*/ 	.byte	0x04
	.zero		1


	//   ....[22]....
        /*01fc*/ 	.word	0x00002240
        /*0200*/ 	.word	0x00000004
        /*0204*/ 	.word	0x00000000
        /*0208*/ 	.short	0x0101
        /*020a*/ 	.byte	0x3f
	.zero		1


	//   ....[23]....
        /*020c*/ 	.word	0x00002430
        /*0210*/ 	.word	0x00000000
        /*0214*/ 	.word	0x00000000
        /*0218*/ 	.short	0x0101
        /*021a*/ 	.byte	0x3f
	.zero		1


	//   ....[24]....
        /*021c*/ 	.word	0x00002bd0
        /*0220*/ 	.word	0x000000ff
        /*0224*/ 	.word	0x00000040
        /*0228*/ 	.short	0x010a
        /*022a*/ 	.byte	0x35
	.zero		1


	//   ....[25]....
        /*022c*/ 	.word	0x000033d0
        /*0230*/ 	.word	0x000000ff
        /*0234*/ 	.word	0x00000000
        /*0238*/ 	.short	0x0101
        /*023a*/ 	.byte	0x04
	.zero		1


	//   ....[26]....
        /*023c*/ 	.word	0x000034c0
        /*0240*/ 	.word	0x0000000e
        /*0244*/ 	.word	0x00000040
        /*0248*/ 	.short	0x010a
        /*024a*/ 	.byte	0x3f
	.zero		1


	//   ....[27]....
        /*024c*/ 	.word	0x00003ad0
        /*0250*/ 	.word	0x000000ff
        /*0254*/ 	.word	0x00000000
        /*0258*/ 	.short	0x0101
        /*025a*/ 	.byte	0x04
	.zero		1


	//   ....[28]....
        /*025c*/ 	.word	0x00003bd0
        /*0260*/ 	.word	0x0000000c
        /*0264*/ 	.word	0x00000040
        /*0268*/ 	.short	0x010a
        /*026a*/ 	.byte	0x3f
	.zero		1


	//   ....[29]....
        /*026c*/ 	.word	0x00004210
        /*0270*/ 	.word	0x000000ff
        /*0274*/ 	.word	0x00000000
        /*0278*/ 	.short	0x0101
        /*027a*/ 	.byte	0x04
	.zero		1


	//   ....[30]....
        /*027c*/ 	.word	0x000042f0
        /*0280*/ 	.word	0x0000000d
        /*0284*/ 	.word	0x00000040
        /*0288*/ 	.short	0x010a
        /*028a*/ 	.byte	0x3f
	.zero		1


	//   ....[31]....
        /*028c*/ 	.word	0x00004950
        /*0290*/ 	.word	0x000000ff
        /*0294*/ 	.word	0x00000000
        /*0298*/ 	.short	0x0101
        /*029a*/ 	.byte	0x04
	.zero		1


	//   ....[32]....
        /*029c*/ 	.word	0x00004a30
        /*02a0*/ 	.word	0x0000000d
        /*02a4*/ 	.word	0x00000040
        /*02a8*/ 	.short	0x010a
        /*02aa*/ 	.byte	0x3f
	.zero		1


	//   ....[33]....
        /*02ac*/ 	.word	0x00005070
        /*02b0*/ 	.word	0x000000ff
        /*02b4*/ 	.word	0x00000000
        /*02b8*/ 	.short	0x0101
        /*02ba*/ 	.byte	0x04
	.zero		1


	//   ....[34]....
        /*02bc*/ 	.word	0x00005150
        /*02c0*/ 	.word	0x0000000d
        /*02c4*/ 	.word	0x00000040
        /*02c8*/ 	.short	0x010a
        /*02ca*/ 	.byte	0x3f
	.zero		1


	//   ....[35]....
        /*02cc*/ 	.word	0x00005790
        /*02d0*/ 	.word	0x000000ff
        /*02d4*/ 	.word	0x00000000
        /*02d8*/ 	.short	0x0101
        /*02da*/ 	.byte	0x04
	.zero		1


	//   ....[36]....
        /*02dc*/ 	.word	0x00005870
        /*02e0*/ 	.word	0x0000000d
        /*02e4*/ 	.word	0x00000040
        /*02e8*/ 	.short	0x010a
        /*02ea*/ 	.byte	0x3f
	.zero		1


	//   ....[37]....
        /*02ec*/ 	.word	0x00005eb0
        /*02f0*/ 	.word	0x000000ff
        /*02f4*/ 	.word	0x00000000
        /*02f8*/ 	.short	0x0101
        /*02fa*/ 	.byte	0x04
	.zero		1


	//   ....[38]....
        /*02fc*/ 	.word	0x00005f90
        /*0300*/ 	.word	0x0000000e
        /*0304*/ 	.word	0x00000040
        /*0308*/ 	.short	0x010a
        /*030a*/ 	.byte	0x3f
	.zero		1


	//   ....[39]....
        /*030c*/ 	.word	0x00006580
        /*0310*/ 	.word	0x000000ff
        /*0314*/ 	.word	0x00000000
        /*0318*/ 	.short	0x0101
        /*031a*/ 	.byte	0x04
	.zero		1


	//   ....[40]....
        /*031c*/ 	.word	0x00006f20
        /*0320*/ 	.word	0x000000ff
        /*0324*/ 	.word	0x00000000
        /*0328*/ 	.short	0x0101
        /*032a*/ 	.byte	0x04
	.zero		1


	//   ....[41]....
        /*032c*/ 	.word	0x00007540
        /*0330*/ 	.word	0x000000ff
        /*0334*/ 	.word	0x00000088
        /*0338*/ 	.short	0x010a
        /*033a*/ 	.byte	0x04
	.zero		1


	//   ....[42]....
        /*033c*/ 	.word	0x00007930
        /*0340*/ 	.word	0x000000ff
        /*0344*/ 	.word	0x00000060
        /*0348*/ 	.short	0x010a
        /*034a*/ 	.byte	0x0d
	.zero		1


	//   ....[43]....
        /*034c*/ 	.word	0x00007a20
        /*0350*/ 	.word	0x000000ff
        /*0354*/ 	.word	0x00000040
        /*0358*/ 	.short	0x010b
        /*035a*/ 	.byte	0x0d
	.zero		1


	//   ....[44]....
        /*035c*/ 	.word	0x00007a80
        /*0360*/ 	.word	0x000000ff
        /*0364*/ 	.word	0x00000000
        /*0368*/ 	.short	0x0101
        /*036a*/ 	.byte	0x10
	.zero		1


	//   ....[45]....
        /*036c*/ 	.word	0x00007ab0
        /*0370*/ 	.word	0x000000ff
        /*0374*/ 	.word	0x00000068
        /*0378*/ 	.short	0x010a
        /*037a*/ 	.byte	0x0d
	.zero		1


	//   ....[46]....
        /*037c*/ 	.word	0x00007bc0
        /*0380*/ 	.word	0x000000ff
        /*0384*/ 	.word	0x00000048
        /*0388*/ 	.short	0x010b
        /*038a*/ 	.byte	0x0d
	.zero		1


	//   ....[47]....
        /*038c*/ 	.word	0x00007c30
        /*0390*/ 	.word	0x000000ff
        /*0394*/ 	.word	0x00000000
        /*0398*/ 	.short	0x0101
        /*039a*/ 	.byte	0x14
	.zero		1


	//   ....[48]....
        /*039c*/ 	.word	0x00007c60
        /*03a0*/ 	.word	0x000000ff
        /*03a4*/ 	.word	0x00000070
        /*03a8*/ 	.short	0x010a
        /*03aa*/ 	.byte	0x0d
	.zero		1


	//   ....[49]....
        /*03ac*/ 	.word	0x00007d60
        /*03b0*/ 	.word	0x000000ff
        /*03b4*/ 	.word	0x00000050
        /*03b8*/ 	.short	0x010b
        /*03ba*/ 	.byte	0x0d
	.zero		1


	//   ....[50]....
        /*03bc*/ 	.word	0x00007dc0
        /*03c0*/ 	.word	0x000000ff
        /*03c4*/ 	.word	0x00000000
        /*03c8*/ 	.short	0x0101
        /*03ca*/ 	.byte	0x1d
	.zero		1


	//   ....[51]....
        /*03cc*/ 	.word	0x00007df0
        /*03d0*/ 	.word	0x000000ff
        /*03d4*/ 	.word	0x00000078
        /*03d8*/ 	.short	0x010a
        /*03da*/ 	.byte	0x0d
	.zero		1


	//   ....[52]....
        /*03dc*/ 	.word	0x00007ef0
        /*03e0*/ 	.word	0x000000ff
        /*03e4*/ 	.word	0x00000058
        /*03e8*/ 	.short	0x010b
        /*03ea*/ 	.byte	0x0d
	.zero		1


	//   ....[53]....
        /*03ec*/ 	.word	0x00007f60
        /*03f0*/ 	.word	0x000000ff
        /*03f4*/ 	.word	0x00000000
        /*03f8*/ 	.short	0x0101
        /*03fa*/ 	.byte	0x1e
	.zero		1


	//   ....[54]....
        /*03fc*/ 	.word	0x00007fa0
        /*0400*/ 	.word	0x000000ff
        /*0404*/ 	.word	0x00000060
        /*0408*/ 	.short	0x010a
        /*040a*/ 	.byte	0x0d
	.zero		1


	//   ....[55]....
        /*040c*/ 	.word	0x00008090
        /*0410*/ 	.word	0x000000ff
        /*0414*/ 	.word	0x00000040
        /*0418*/ 	.short	0x010b
        /*041a*/ 	.byte	0x0d
	.zero		1


	//   ....[56]....
        /*041c*/ 	.word	0x000080d0
        /*0420*/ 	.word	0x000000ff
        /*0424*/ 	.word	0x00000000
        /*0428*/ 	.short	0x0101
        /*042a*/ 	.byte	0x10
	.zero		1


	//   ....[57]....
        /*042c*/ 	.word	0x00008100
        /*0430*/ 	.word	0x000000ff
        /*0434*/ 	.word	0x00000068
        /*0438*/ 	.short	0x010a
        /*043a*/ 	.byte	0x0d
	.zero		1


	//   ....[58]....
        /*043c*/ 	.word	0x00008200
        /*0440*/ 	.word	0x000000ff
        /*0444*/ 	.word	0x00000048
        /*0448*/ 	.short	0x010b
        /*044a*/ 	.byte	0x0d
	.zero		1


	//   ....[59]....
        /*044c*/ 	.word	0x00008240
        /*0450*/ 	.word	0x000000ff
        /*0454*/ 	.word	0x00000000
        /*0458*/ 	.short	0x0101
        /*045a*/ 	.byte	0x14
	.zero		1


	//   ....[60]....
        /*045c*/ 	.word	0x00008280
        /*0460*/ 	.word	0x000000ff
        /*0464*/ 	.word	0x00000070
        /*0468*/ 	.short	0x010a
        /*046a*/ 	.byte	0x0d
	.zero		1


	//   ....[61]....
        /*046c*/ 	.word	0x00008360
        /*0470*/ 	.word	0x000000ff
        /*0474*/ 	.word	0x00000050
        /*0478*/ 	.short	0x010b
        /*047a*/ 	.byte	0x0d
	.zero		1


	//   ....[62]....
        /*047c*/ 	.word	0x000083a0
        /*0480*/ 	.word	0x000000ff
        /*0484*/ 	.word	0x00000000
        /*0488*/ 	.short	0x0101
        /*048a*/ 	.byte	0x1d
	.zero		1


	//   ....[63]....
        /*048c*/ 	.word	0x000083d0
        /*0490*/ 	.word	0x000000ff
        /*0494*/ 	.word	0x00000078
        /*0498*/ 	.short	0x010a
        /*049a*/ 	.byte	0x0d
	.zero		1


	//   ....[64]....
        /*049c*/ 	.word	0x000084d0
        /*04a0*/ 	.word	0x000000ff
        /*04a4*/ 	.word	0x00000058
        /*04a8*/ 	.short	0x010b
        /*04aa*/ 	.byte	0x0d
	.zero		1


	//   ....[65]....
        /*04ac*/ 	.word	0x00008520
        /*04b0*/ 	.word	0x000000ff
        /*04b4*/ 	.word	0x00000000
        /*04b8*/ 	.short	0x0101
        /*04ba*/ 	.byte	0x1e
	.zero		1


	//   ....[66]....
        /*04bc*/ 	.word	0x00008bb0
        /*04c0*/ 	.word	0x00000000
        /*04c4*/ 	.word	0x00000060
        /*04c8*/ 	.short	0x010a
        /*04ca*/ 	.byte	0x3f
	.zero		1


	//   ....[67]....
        /*04cc*/ 	.word	0x00008bf0
        /*04d0*/ 	.word	0x00000000
        /*04d4*/ 	.word	0x00000068
        /*04d8*/ 	.short	0x010a
        /*04da*/ 	.byte	0x3f
	.zero		1


	//   ....[68]....
        /*04dc*/ 	.word	0x00008c30
        /*04e0*/ 	.word	0x00000000
        /*04e4*/ 	.word	0x00000070
        /*04e8*/ 	.short	0x010a
        /*04ea*/ 	.byte	0x3f
	.zero		1


	//   ....[69]....
        /*04ec*/ 	.word	0x00008c90
        /*04f0*/ 	.word	0x00000000
        /*04f4*/ 	.word	0x00000078
        /*04f8*/ 	.short	0x010a
        /*04fa*/ 	.byte	0x3f
	.zero		1


	//   ....[70]....
        /*04fc*/ 	.word	0x00008fe0
        /*0500*/ 	.word	0x0000000e
        /*0504*/ 	.word	0x00000020
        /*0508*/ 	.short	0x010a
        /*050a*/ 	.byte	0x3f
	.zero		1


	//   ....[71]....
        /*050c*/ 	.word	0x00009390
        /*0510*/ 	.word	0x00000004
        /*0514*/ 	.word	0x00000088
        /*0518*/ 	.short	0x0101
        /*051a*/ 	.byte	0x3f
	.zero		1


	//   ....[72]....
        /*051c*/ 	.word	0x00009a90
        /*0520*/ 	.word	0x00000005
        /*0524*/ 	.word	0x00000000
        /*0528*/ 	.short	0x010a
        /*052a*/ 	.byte	0x3f
	.zero		1


	//   ....[73]....
        /*052c*/ 	.word	0x00009b10
        /*0530*/ 	.word	0x00000007
        /*0534*/ 	.word	0x00000000
        /*0538*/ 	.short	0x010a
        /*053a*/ 	.byte	0x3f
	.zero		1


	//   ....[74]....
        /*053c*/ 	.word	0x00009ba0
        /*0540*/ 	.word	0x00000006
        /*0544*/ 	.word	0x00000000
        /*0548*/ 	.short	0x010a
        /*054a*/ 	.byte	0x3f
	.zero		1


	//   ....[75]....
        /*054c*/ 	.word	0x00009c30
        /*0550*/ 	.word	0x00000003
        /*0554*/ 	.word	0x00000000
        /*0558*/ 	.short	0x010a
        /*055a*/ 	.byte	0x3f
	.zero		1


	//   ....[76]....
        /*055c*/ 	.word	0x00009c90
        /*0560*/ 	.word	0x00000003
        /*0564*/ 	.word	0x00000000
        /*0568*/ 	.short	0x010a
        /*056a*/ 	.byte	0x3f
	.zero		1


	//   ....[77]....
        /*056c*/ 	.word	0x00009cf0
        /*0570*/ 	.word	0x00000005
        /*0574*/ 	.word	0x00000000
        /*0578*/ 	.short	0x010a
        /*057a*/ 	.byte	0x3f
	.zero		1


	//   ....[78]....
        /*057c*/ 	.word	0x00009d50
        /*0580*/ 	.word	0x00000005
        /*0584*/ 	.word	0x00000040
        /*0588*/ 	.short	0x010a
        /*058a*/ 	.byte	0x3f
	.zero		1


	//   ....[79]....
        /*058c*/ 	.word	0x00009da0
        /*0590*/ 	.word	0x0000000e
        /*0594*/ 	.word	0x00000040
        /*0598*/ 	.short	0x010a
        /*059a*/ 	.byte	0x3f
	.zero		1


	//   ....[80]....
        /*059c*/ 	.word	0x00009df0
        /*05a0*/ 	.word	0x0000000c
        /*05a4*/ 	.word	0x00000040
        /*05a8*/ 	.short	0x010a
        /*05aa*/ 	.byte	0x3f
	.zero		1


	//   ....[81]....
        /*05ac*/ 	.word	0x00009e40
        /*05b0*/ 	.word	0x0000000d
        /*05b4*/ 	.word	0x00000040
        /*05b8*/ 	.short	0x010a
        /*05ba*/ 	.byte	0x3f
	.zero		1


	//   ....[82]....
        /*05bc*/ 	.word	0x00009e90
        /*05c0*/ 	.word	0x0000000d
        /*05c4*/ 	.word	0x00000040
        /*05c8*/ 	.short	0x010a
        /*05ca*/ 	.byte	0x3f
	.zero		1


	//   ....[83]....
        /*05cc*/ 	.word	0x00009ee0
        /*05d0*/ 	.word	0x0000000d
        /*05d4*/ 	.word	0x00000040
        /*05d8*/ 	.short	0x010a
        /*05da*/ 	.byte	0x3f
	.zero		1


	//   ....[84]....
        /*05dc*/ 	.word	0x00009f30
        /*05e0*/ 	.word	0x0000000d
        /*05e4*/ 	.word	0x00000040
        /*05e8*/ 	.short	0x010a
        /*05ea*/ 	.byte	0x3f
	.zero		1


	//   ....[85]....
        /*05ec*/ 	.word	0x00009f80
        /*05f0*/ 	.word	0x0000000e
        /*05f4*/ 	.word	0x00000040
        /*05f8*/ 	.short	0x010a
        /*05fa*/ 	.byte	0x3f
	.zero		1


	//   ....[86]....
        /*05fc*/ 	.word	0x00009fe0
        /*0600*/ 	.word	0x00000003
        /*0604*/ 	.word	0x00000088
        /*0608*/ 	.short	0x010a
        /*060a*/ 	.byte	0x3f
	.zero		1


	//   ....[87]....
        /*060c*/ 	.word	0x0000a040
        /*0610*/ 	.word	0x00000005
        /*0614*/ 	.word	0x00000060
        /*0618*/ 	.short	0x010a
        /*061a*/ 	.byte	0x3f
	.zero		1


	//   ....[88]....
        /*061c*/ 	.word	0x0000a0a0
        /*0620*/ 	.word	0x00000005
        /*0624*/ 	.word	0x00000068
        /*0628*/ 	.short	0x010a
        /*062a*/ 	.byte	0x3f
	.zero		1


	//   ....[89]....
        /*062c*/ 	.word	0x0000a100
        /*0630*/ 	.word	0x00000005
        /*0634*/ 	.word	0x00000070
        /*0638*/ 	.short	0x010a
        /*063a*/ 	.byte	0x3f
	.zero		1


	//   ....[90]....
        /*063c*/ 	.word	0x0000a160
        /*0640*/ 	.word	0x00000005
        /*0644*/ 	.word	0x00000078
        /*0648*/ 	.short	0x010a
        /*064a*/ 	.byte	0x3f
	.zero		1


	//   ....[91]....
        /*064c*/ 	.word	0x0000a1c0
        /*0650*/ 	.word	0x00000005
        /*0654*/ 	.word	0x00000060
        /*0658*/ 	.short	0x010a
        /*065a*/ 	.byte	0x3f
	.zero		1


	//   ....[92]....
        /*065c*/ 	.word	0x0000a220
        /*0660*/ 	.word	0x00000005
        /*0664*/ 	.word	0x00000068
        /*0668*/ 	.short	0x010a
        /*066a*/ 	.byte	0x3f
	.zero		1


	//   ....[93]....
        /*066c*/ 	.word	0x0000a280
        /*0670*/ 	.word	0x00000005
        /*0674*/ 	.word	0x00000070
        /*0678*/ 	.short	0x010a
        /*067a*/ 	.byte	0x3f
	.zero		1


	//   ....[94]....
        /*067c*/ 	.word	0x0000a2e0
        /*0680*/ 	.word	0x00000005
        /*0684*/ 	.word	0x00000078
        /*0688*/ 	.short	0x010a
        /*068a*/ 	.byte	0x3f
	.zero		1


	//   ....[95]....
        /*068c*/ 	.word	0x0000a330
        /*0690*/ 	.word	0x00000000
        /*0694*/ 	.word	0x00000060
        /*0698*/ 	.short	0x010a
        /*069a*/ 	.byte	0x3f
	.zero		1


	//   ....[96]....
        /*069c*/ 	.word	0x0000a380
        /*06a0*/ 	.word	0x00000000
        /*06a4*/ 	.word	0x00000068
        /*06a8*/ 	.short	0x010a
        /*06aa*/ 	.byte	0x3f
	.zero		1


	//   ....[97]....
        /*06ac*/ 	.word	0x0000a3d0
        /*06b0*/ 	.word	0x00000000
        /*06b4*/ 	.word	0x00000070
        /*06b8*/ 	.short	0x010a
        /*06ba*/ 	.byte	0x3f
	.zero		1


	//   ....[98]....
        /*06bc*/ 	.word	0x0000a4a0
        /*06c0*/ 	.word	0x0000000e
        /*06c4*/ 	.word	0x00000020
        /*06c8*/ 	.short	0x010a
        /*06ca*/ 	.byte	0x3f
	.zero		1


	//   ....[99]....
        /*06cc*/ 	.word	0x0000a570
        /*06d0*/ 	.word	0x00000005
        /*06d4*/ 	.word	0x00000000
        /*06d8*/ 	.short	0x010a
        /*06da*/ 	.byte	0x3f
	.zero		1


	//   ....[100]....
        /*06dc*/ 	.word	0x0000a5c0
        /*06e0*/ 	.word	0x00000007
        /*06e4*/ 	.word	0x00000000
        /*06e8*/ 	.short	0x010a
        /*06ea*/ 	.byte	0x3f
	.zero		1


	//   ....[101]....
        /*06ec*/ 	.word	0x0000a610
        /*06f0*/ 	.word	0x00000006
        /*06f4*/ 	.word	0x00000000
        /*06f8*/ 	.short	0x010a
        /*06fa*/ 	.byte	0x3f
	.zero		1


	//----- nvinfo : EIATTR_NUM_MBARRIERS
	.align		4
.L_38:
        /*06fc*/ 	.byte	0x03, 0x38
        /*06fe*/ 	.short	0x0012


	//----- nvinfo : EIATTR_EXIT_INSTR_OFFSETS
	.align		4
        /*0700*/ 	.byte	0x04, 0x1c
        /*0702*/ 	.short	(.L_40 - .L_39)


	//   ....[0]....
.L_39:
        /*0704*/ 	.word	0x00009c80


	//----- nvinfo : EIATTR_MAX_THREADS
	.align		4
.L_40:
        /*0708*/ 	.byte	0x04, 0x05
        /*070a*/ 	.short	(.L_42 - .L_41)
.L_41:
        /*070c*/ 	.word	0x00000180
        /*0710*/ 	.word	0x00000001
        /*0714*/ 	.word	0x00000001


	//----- nvinfo : EIATTR_CRS_STACK_SIZE
	.align		4
.L_42:
        /*0718*/ 	.byte	0x04, 0x1e
        /*071a*/ 	.short	(.L_44 - .L_43)
.L_43:
        /*071c*/ 	.word	0x00000000


	//----- nvinfo : EIATTR_CBANK_PARAM_SIZE
	.align		4
.L_44:
        /*0720*/ 	.byte	0x03, 0x19
        /*0722*/ 	.short	0x0770


	//----- nvinfo : EIATTR_PARAM_CBANK
	.align		4
        /*0724*/ 	.byte	0x04, 0x0a
        /*0726*/ 	.short	(.L_46 - .L_45)
	.align		4
.L_45:
        /*0728*/ 	.word	index@(.nv.constant0._ZN7cutlass13device_kernelINS_4gemm6kernel13GemmUniversalIN4cute5tupleIJiiiiEEENS1_10collective13CollectiveMmaINS1_34MainloopSm90TmaGmmaWarpSpecializedILi4ENS5_IJNS4_1CILi2EEENSA_ILi1EEESC_EEENS1_35KernelTmaWarpSpecializedCooperativeEEENS5_IJNSA_ILi256EEENSA_ILi128EEENSA_ILi64EEEEEENS_6half_tENS5_IJlSC_lEEESK_SL_NS4_8TiledMMAINS4_8MMA_AtomIJNS4_4SM904GMMA26MMA_64x128x16_F32F16F16_SSILNSP_5MajorE0ELSR_0ELNSP_7ScaleInE1ELSS_1EEEEEENS4_6LayoutISD_NS5_IJSC_NSA_ILi0EEESW_EEEEENS5_IJNS4_10UnderscoreESZ_SZ_EEEEENS4_13SM90_TMA_LOADENS4_14ComposedLayoutINS4_7SwizzleILi3ELi4ELi3EEENS4_18smem_ptr_flag_bitsILi16EEENSV_INS5_IJNSA_ILi8EEESI_EEENS5_IJSI_SC_EEEEEEEvNS4_8identityENS4_23SM90_TMA_LOAD_MULTICASTES1C_vS1D_EENS_8epilogue10collective18CollectiveEpilogueINS1G_22Sm90TmaWarpSpecializedILi4ELi2ELi16ELb1ELb0EEEJSJ_NS5_IJSH_NSA_ILi32EEEEEESK_SL_SK_SL_NS1G_6fusion15FusionCallbacksIS1K_NS1N_17LinearCombinationISK_fSK_fLNS_15FloatRoundStyleE2EEESJ_S1M_JEEES12_NS13_INS14_ILi2ELi4ELi3EEES17_NSV_INS5_IJS18_S1L_EEENS5_IJS1L_SC_EEEEEEENS4_17SM75_U32x4_LDSM_NENS4_14SM90_TMA_STOREES1X_NS4_17SM90_U32x4_STSM_NENS4_9Copy_AtomIJS20_SK_EEEvEEEvvEEEEvNT_6ParamsE)
        /*072c*/ 	.short	0x0210
        /*072e*/ 	.short	0x0770


	//----- nvinfo : EIATTR_SW_WAR
	.align		4
.L_46:
        /*0730*/ 	.byte	0x04, 0x36
        /*0732*/ 	.short	(.L_48 - .L_47)
.L_47:
        /*0734*/ 	.word	0x00000008
.L_48:


//--------------------- .nv.callgraph             --------------------------
	.section	.nv.callgraph,"",@"SHT_CUDA_CALLGRAPH"
	.align	4
	.sectionentsize	8
	.align		4
        /*0000*/ 	.word	0x00000000
	.align		4
        /*0004*/ 	.word	0xffffffff
	.align		4
        /*0008*/ 	.word	index@(_ZN7cutlass13device_kernelINS_4gemm6kernel13GemmUniversalIN4cute5tupleIJiiiiEEENS1_10collective13CollectiveMmaINS1_34MainloopSm90TmaGmmaWarpSpecializedILi4ENS5_IJNS4_1CILi2EEENSA_ILi1EEESC_EEENS1_35KernelTmaWarpSpecializedCooperativeEEENS5_IJNSA_ILi256EEENSA_ILi128EEENSA_ILi64EEEEEENS_6half_tENS5_IJlSC_lEEESK_SL_NS4_8TiledMMAINS4_8MMA_AtomIJNS4_4SM904GMMA26MMA_64x128x16_F32F16F16_SSILNSP_5MajorE0ELSR_0ELNSP_7ScaleInE1ELSS_1EEEEEENS4_6LayoutISD_NS5_IJSC_NSA_ILi0EEESW_EEEEENS5_IJNS4_10UnderscoreESZ_SZ_EEEEENS4_13SM90_TMA_LOADENS4_14ComposedLayoutINS4_7SwizzleILi3ELi4ELi3EEENS4_18smem_ptr_flag_bitsILi16EEENSV_INS5_IJNSA_ILi8EEESI_EEENS5_IJSI_SC_EEEEEEEvNS4_8identityENS4_23SM90_TMA_LOAD_MULTICASTES1C_vS1D_EENS_8epilogue10collective18CollectiveEpilogueINS1G_22Sm90TmaWarpSpecializedILi4ELi2ELi16ELb1ELb0EEEJSJ_NS5_IJSH_NSA_ILi32EEEEEESK_SL_SK_SL_NS1G_6fusion15FusionCallbacksIS1K_NS1N_17LinearCombinationISK_fSK_fLNS_15FloatRoundStyleE2EEESJ_S1M_JEEES12_NS13_INS14_ILi2ELi4ELi3EEES17_NSV_INS5_IJS18_S1L_EEENS5_IJS1L_SC_EEEEEEENS4_17SM75_U32x4_LDSM_NENS4_14SM90_TMA_STOREES1X_NS4_17SM90_U32x4_STSM_NENS4_9Copy_AtomIJS20_SK_EEEvEEEvvEEEEvNT_6ParamsE)
	.align		4
        /*000c*/ 	.word	index@(__assertfail)
	.align		4
        /*0010*/ 	.word	0x00000000
	.align		4
        /*0014*/ 	.word	0xfffffffe
	.align		4
        /*0018*/ 	.word	0x00000000
	.align		4
        /*001c*/ 	.word	0xfffffffd
	.align		4
        /*0020*/ 	.word	0x00000000
	.align		4
        /*0024*/ 	.word	0xfffffffc


//--------------------- .nv.constant4             --------------------------
	.section	.nv.constant4,"a",@progbits
	.align	8
	.align		8
.nv.constant4:
        /*0000*/ 	.dword	__assertfail
	.align		8
        /*0008*/ 	.dword	__unnamed_1
	.align		8
        /*0010*/ 	.dword	__unnamed_2
	.align		8
        /*0018*/ 	.dword	_ZN39_INTERNAL_affff669_4_k_cu_c8bec31e_29394cuda3std3__45__cpo5beginE
	.align		8
        /*0020*/ 	.dword	_ZN39_INTERNAL_affff669_4_k_cu_c8bec31e_29394cuda3std3__45__cpo3endE
	.align		8
        /*0028*/ 	.dword	_ZN39_INTERNAL_affff669_4_k_cu_c8bec31e_29394cuda3std3__45__cpo6cbeginE
	.align		8
        /*0030*/ 	.dword	_ZN39_INTERNAL_affff669_4_k_cu_c8bec31e_29394cuda3std3__45__cpo4cendE
	.align		8
        /*0038*/ 	.dword	_ZN39_INTERNAL_affff669_4_k_cu_c8bec31e_29394cuda3std3__441_GLOBAL__N__affff669_4_k_cu_c8bec31e_29396ignoreE
	.align		8
        /*0040*/ 	.dword	_ZN39_INTERNAL_affff669_4_k_cu_c8bec31e_29394cuda3std3__419piecewise_constructE
	.align		8
        /*0048*/ 	.dword	_ZN39_INTERNAL_affff669_4_k_cu_c8bec31e_29394cuda3std3__48in_placeE
	.align		8
        /*0050*/ 	.dword	_ZN39_INTERNAL_affff669_4_k_cu_c8bec31e_29394cuda3std6ranges3__45__cpo4swapE
	.align		8
        /*0058*/ 	.dword	_ZN39_INTERNAL_affff669_4_k_cu_c8bec31e_29394cuda3std6ranges3__45__cpo9iter_moveE
	.align		8
        /*0060*/ 	.dword	_ZN39_INTERNAL_affff669_4_k_cu_c8bec31e_29394cute7productE
	.align		8
        /*0068*/ 	.dword	_ZN39_INTERNAL_affff669_4_k_cu_c8bec31e_29394cute1_E
	.align		8
        /*0070*/ 	.dword	$str$22
	.align		8
        /*0078*/ 	.dword	$str$23
	.align		8
        /*0080*/ 	.dword	$str$26
	.align		8
        /*0088*/ 	.dword	$str$27


//--------------------- .text._ZN7cutlass13device_kernelINS_4gemm6kernel13GemmUniversalIN4cute5tupleIJiiiiEEENS1_10collective13CollectiveMmaINS1_34MainloopSm90TmaGmmaWarpSpecializedILi4ENS5_IJNS4_1CILi2EEENSA_ILi1EEESC_EEENS1_35KernelTmaWarpSpecializedCooperativeEEENS5_IJNSA_ILi256EEENSA_ILi128EEENSA_ILi64EEEEEENS_6half_tENS5_IJlSC_lEEESK_SL_NS4_8TiledMMAINS4_8MMA_AtomIJNS4_4SM904GMMA26MMA_64x128x16_F32F16F16_SSILNSP_5MajorE0ELSR_0ELNSP_7ScaleInE1ELSS_1EEEEEENS4_6LayoutISD_NS5_IJSC_NSA_ILi0EEESW_EEEEENS5_IJNS4_10UnderscoreESZ_SZ_EEEEENS4_13SM90_TMA_LOADENS4_14ComposedLayoutINS4_7SwizzleILi3ELi4ELi3EEENS4_18smem_ptr_flag_bitsILi16EEENSV_INS5_IJNSA_ILi8EEESI_EEENS5_IJSI_SC_EEEEEEEvNS4_8identityENS4_23SM90_TMA_LOAD_MULTICASTES1C_vS1D_EENS_8epilogue10collective18CollectiveEpilogueINS1G_22Sm90TmaWarpSpecializedILi4ELi2ELi16ELb1ELb0EEEJSJ_NS5_IJSH_NSA_ILi32EEEEEESK_SL_SK_SL_NS1G_6fusion15FusionCallbacksIS1K_NS1N_17LinearCombinationISK_fSK_fLNS_15FloatRoundStyleE2EEESJ_S1M_JEEES12_NS13_INS14_ILi2ELi4ELi3EEES17_NSV_INS5_IJS18_S1L_EEENS5_IJS1L_SC_EEEEEEENS4_17SM75_U32x4_LDSM_NENS4_14SM90_TMA_STOREES1X_NS4_17SM90_U32x4_STSM_NENS4_9Copy_AtomIJS20_SK_EEEvEEEvvEEEEvNT_6ParamsE --------------------------
	.section	.text._ZN7cutlass13device_kernelINS_4gemm6kernel13GemmUniversalIN4cute5tupleIJiiiiEEENS1_10collective13CollectiveMmaINS1_34MainloopSm90TmaGmmaWarpSpecializedILi4ENS5_IJNS4_1CILi2EEENSA_ILi1EEESC_EEENS1_35KernelTmaWarpSpecializedCooperativeEEENS5_IJNSA_ILi256EEENSA_ILi128EEENSA_ILi64EEEEEENS_6half_tENS5_IJlSC_lEEESK_SL_NS4_8TiledMMAINS4_8MMA_AtomIJNS4_4SM904GMMA26MMA_64x128x16_F32F16F16_SSILNSP_5MajorE0ELSR_0ELNSP_7ScaleInE1ELSS_1EEEEEENS4_6LayoutISD_NS5_IJSC_NSA_ILi0EEESW_EEEEENS5_IJNS4_10UnderscoreESZ_SZ_EEEEENS4_13SM90_TMA_LOADENS4_14ComposedLayoutINS4_7SwizzleILi3ELi4ELi3EEENS4_18smem_ptr_flag_bitsILi16EEENSV_INS5_IJNSA_ILi8EEESI_EEENS5_IJSI_SC_EEEEEEEvNS4_8identityENS4_23SM90_TMA_LOAD_MULTICASTES1C_vS1D_EENS_8epilogue10collective18CollectiveEpilogueINS1G_22Sm90TmaWarpSpecializedILi4ELi2ELi16ELb1ELb0EEEJSJ_NS5_IJSH_NSA_ILi32EEEEEESK_SL_SK_SL_NS1G_6fusion15FusionCallbacksIS1K_NS1N_17LinearCombinationISK_fSK_fLNS_15FloatRoundStyleE2EEESJ_S1M_JEEES12_NS13_INS14_ILi2ELi4ELi3EEES17_NSV_INS5_IJS18_S1L_EEENS5_IJS1L_SC_EEEEEEENS4_17SM75_U32x4_LDSM_NENS4_14SM90_TMA_STOREES1X_NS4_17SM90_U32x4_STSM_NENS4_9Copy_AtomIJS20_SK_EEEvEEEvvEEEEvNT_6ParamsE,"ax",@progbits
	.align	128
.text._ZN7cutlass13device_kernelINS_4gemm6kernel13GemmUniversalIN4cute5tupleIJiiiiEEENS1_10collective13CollectiveMmaINS1_34MainloopSm90TmaGmmaWarpSpecializedILi4ENS5_IJNS4_1CILi2EEENSA_ILi1EEESC_EEENS1_35KernelTmaWarpSpecializedCooperativeEEENS5_IJNSA_ILi256EEENSA_ILi128EEENSA_ILi64EEEEEENS_6half_tENS5_IJlSC_lEEESK_SL_NS4_8TiledMMAINS4_8MMA_AtomIJNS4_4SM904GMMA26MMA_64x128x16_F32F16F16_SSILNSP_5MajorE0ELSR_0ELNSP_7ScaleInE1ELSS_1EEEEEENS4_6LayoutISD_NS5_IJSC_NSA_ILi0EEESW_EEEEENS5_IJNS4_10UnderscoreESZ_SZ_EEEEENS4_13SM90_TMA_LOADENS4_14ComposedLayoutINS4_7SwizzleILi3ELi4ELi3EEENS4_18smem_ptr_flag_bitsILi16EEENSV_INS5_IJNSA_ILi8EEESI_EEENS5_IJSI_SC_EEEEEEEvNS4_8identityENS4_23SM90_TMA_LOAD_MULTICASTES1C_vS1D_EENS_8epilogue10collective18CollectiveEpilogueINS1G_22Sm90TmaWarpSpecializedILi4ELi2ELi16ELb1ELb0EEEJSJ_NS5_IJSH_NSA_ILi32EEEEEESK_SL_SK_SL_NS1G_6fusion15FusionCallbacksIS1K_NS1N_17LinearCombinationISK_fSK_fLNS_15FloatRoundStyleE2EEESJ_S1M_JEEES12_NS13_INS14_ILi2ELi4ELi3EEES17_NSV_INS5_IJS18_S1L_EEENS5_IJS1L_SC_EEEEEEENS4_17SM75_U32x4_LDSM_NENS4_14SM90_TMA_STOREES1X_NS4_17SM90_U32x4_STSM_NENS4_9Copy_AtomIJS20_SK_EEEvEEEvvEEEEvNT_6ParamsE:
        .type           _ZN7cutlass13device_kernelINS_4gemm6kernel13GemmUniversalIN4cute5tupleIJiiiiEEENS1_10collective13CollectiveMmaINS1_34MainloopSm90TmaGmmaWarpSpecializedILi4ENS5_IJNS4_1CILi2EEENSA_ILi1EEESC_EEENS1_35KernelTmaWarpSpecializedCooperativeEEENS5_IJNSA_ILi256EEENSA_ILi128EEENSA_ILi64EEEEEENS_6half_tENS5_IJlSC_lEEESK_SL_NS4_8TiledMMAINS4_8MMA_AtomIJNS4_4SM904GMMA26MMA_64x128x16_F32F16F16_SSILNSP_5MajorE0ELSR_0ELNSP_7ScaleInE1ELSS_1EEEEEENS4_6LayoutISD_NS5_IJSC_NSA_ILi0EEESW_EEEEENS5_IJNS4_10UnderscoreESZ_SZ_EEEEENS4_13SM90_TMA_LOADENS4_14ComposedLayoutINS4_7SwizzleILi3ELi4ELi3EEENS4_18smem_ptr_flag_bitsILi16EEENSV_INS5_IJNSA_ILi8EEESI_EEENS5_IJSI_SC_EEEEEEEvNS4_8identityENS4_23SM90_TMA_LOAD_MULTICASTES1C_vS1D_EENS_8epilogue10collective18CollectiveEpilogueINS1G_22Sm90TmaWarpSpecializedILi4ELi2ELi16ELb1ELb0EEEJSJ_NS5_IJSH_NSA_ILi32EEEEEESK_SL_SK_SL_NS1G_6fusion15FusionCallbacksIS1K_NS1N_17LinearCombinationISK_fSK_fLNS_15FloatRoundStyleE2EEESJ_S1M_JEEES12_NS13_INS14_ILi2ELi4ELi3EEES17_NSV_INS5_IJS18_S1L_EEENS5_IJS1L_SC_EEEEEEENS4_17SM75_U32x4_LDSM_NENS4_14SM90_TMA_STOREES1X_NS4_17SM90_U32x4_STSM_NENS4_9Copy_AtomIJS20_SK_EEEvEEEvvEEEEvNT_6ParamsE,@function
        .size           _ZN7cutlass13device_kernelINS_4gemm6kernel13GemmUniversalIN4cute5tupleIJiiiiEEENS1_10collective13CollectiveMmaINS1_34MainloopSm90TmaGmmaWarpSpecializedILi4ENS5_IJNS4_1CILi2EEENSA_ILi1EEESC_EEENS1_35KernelTmaWarpSpecializedCooperativeEEENS5_IJNSA_ILi256EEENSA_ILi128EEENSA_ILi64EEEEEENS_6half_tENS5_IJlSC_lEEESK_SL_NS4_8TiledMMAINS4_8MMA_AtomIJNS4_4SM904GMMA26MMA_64x128x16_F32F16F16_SSILNSP_5MajorE0ELSR_0ELNSP_7ScaleInE1ELSS_1EEEEEENS4_6LayoutISD_NS5_IJSC_NSA_ILi0EEESW_EEEEENS5_IJNS4_10UnderscoreESZ_SZ_EEEEENS4_13SM90_TMA_LOADENS4_14ComposedLayoutINS4_7SwizzleILi3ELi4ELi3EEENS4_18smem_ptr_flag_bitsILi16EEENSV_INS5_IJNSA_ILi8EEESI_EEENS5_IJSI_SC_EEEEEEEvNS4_8identityENS4_23SM90_TMA_LOAD_MULTICASTES1C_vS1D_EENS_8epilogue10collective18CollectiveEpilogueINS1G_22Sm90TmaWarpSpecializedILi4ELi2ELi16ELb1ELb0EEEJSJ_NS5_IJSH_NSA_ILi32EEEEEESK_SL_SK_SL_NS1G_6fusion15FusionCallbacksIS1K_NS1N_17LinearCombinationISK_fSK_fLNS_15FloatRoundStyleE2EEESJ_S1M_JEEES12_NS13_INS14_ILi2ELi4ELi3EEES17_NSV_INS5_IJS18_S1L_EEENS5_IJS1L_SC_EEEEEEENS4_17SM75_U32x4_LDSM_NENS4_14SM90_TMA_STOREES1X_NS4_17SM90_U32x4_STSM_NENS4_9Copy_AtomIJS20_SK_EEEvEEEvvEEEEvNT_6ParamsE,(.L_x_260 - _ZN7cutlass13device_kernelINS_4gemm6kernel13GemmUniversalIN4cute5tupleIJiiiiEEENS1_10collective13CollectiveMmaINS1_34MainloopSm90TmaGmmaWarpSpecializedILi4ENS5_IJNS4_1CILi2EEENSA_ILi1EEESC_EEENS1_35KernelTmaWarpSpecializedCooperativeEEENS5_IJNSA_ILi256EEENSA_ILi128EEENSA_ILi64EEEEEENS_6half_tENS5_IJlSC_lEEESK_SL_NS4_8TiledMMAINS4_8MMA_AtomIJNS4_4SM904GMMA26MMA_64x128x16_F32F16F16_SSILNSP_5MajorE0ELSR_0ELNSP_7ScaleInE1ELSS_1EEEEEENS4_6LayoutISD_NS5_IJSC_NSA_ILi0EEESW_EEEEENS5_IJNS4_10UnderscoreESZ_SZ_EEEEENS4_13SM90_TMA_LOADENS4_14ComposedLayoutINS4_7SwizzleILi3ELi4ELi3EEENS4_18smem_ptr_flag_bitsILi16EEENSV_INS5_IJNSA_ILi8EEESI_EEENS5_IJSI_SC_EEEEEEEvNS4_8identityENS4_23SM90_TMA_LOAD_MULTICASTES1C_vS1D_EENS_8epilogue10collective18CollectiveEpilogueINS1G_22Sm90TmaWarpSpecializedILi4ELi2ELi16ELb1ELb0EEEJSJ_NS5_IJSH_NSA_ILi32EEEEEESK_SL_SK_SL_NS1G_6fusion15FusionCallbacksIS1K_NS1N_17LinearCombinationISK_fSK_fLNS_15FloatRoundStyleE2EEESJ_S1M_JEEES12_NS13_INS14_ILi2ELi4ELi3EEES17_NSV_INS5_IJS18_S1L_EEENS5_IJS1L_SC_EEEEEEENS4_17SM75_U32x4_LDSM_NENS4_14SM90_TMA_STOREES1X_NS4_17SM90_U32x4_STSM_NENS4_9Copy_AtomIJS20_SK_EEEvEEEvvEEEEvNT_6ParamsE)
        .other          _ZN7cutlass13device_kernelINS_4gemm6kernel13GemmUniversalIN4cute5tupleIJiiiiEEENS1_10collective13CollectiveMmaINS1_34MainloopSm90TmaGmmaWarpSpecializedILi4ENS5_IJNS4_1CILi2EEENSA_ILi1EEESC_EEENS1_35KernelTmaWarpSpecializedCooperativeEEENS5_IJNSA_ILi256EEENSA_ILi128EEENSA_ILi64EEEEEENS_6half_tENS5_IJlSC_lEEESK_SL_NS4_8TiledMMAINS4_8MMA_AtomIJNS4_4SM904GMMA26MMA_64x128x16_F32F16F16_SSILNSP_5MajorE0ELSR_0ELNSP_7ScaleInE1ELSS_1EEEEEENS4_6LayoutISD_NS5_IJSC_NSA_ILi0EEESW_EEEEENS5_IJNS4_10UnderscoreESZ_SZ_EEEEENS4_13SM90_TMA_LOADENS4_14ComposedLayoutINS4_7SwizzleILi3ELi4ELi3EEENS4_18smem_ptr_flag_bitsILi16EEENSV_INS5_IJNSA_ILi8EEESI_EEENS5_IJSI_SC_EEEEEEEvNS4_8identityENS4_23SM90_TMA_LOAD_MULTICASTES1C_vS1D_EENS_8epilogue10collective18CollectiveEpilogueINS1G_22Sm90TmaWarpSpecializedILi4ELi2ELi16ELb1ELb0EEEJSJ_NS5_IJSH_NSA_ILi32EEEEEESK_SL_SK_SL_NS1G_6fusion15FusionCallbacksIS1K_NS1N_17LinearCombinationISK_fSK_fLNS_15FloatRoundStyleE2EEESJ_S1M_JEEES12_NS13_INS14_ILi2ELi4ELi3EEES17_NSV_INS5_IJS18_S1L_EEENS5_IJS1L_SC_EEEEEEENS4_17SM75_U32x4_LDSM_NENS4_14SM90_TMA_STOREES1X_NS4_17SM90_U32x4_STSM_NENS4_9Copy_AtomIJS20_SK_EEEvEEEvvEEEEvNT_6ParamsE,@"STO_CUDA_ENTRY STV_DEFAULT"
_ZN7cutlass13device_kernelINS_4gemm6kernel13GemmUniversalIN4cute5tupleIJiiiiEEENS1_10collective13CollectiveMmaINS1_34MainloopSm90TmaGmmaWarpSpecializedILi4ENS5_IJNS4_1CILi2EEENSA_ILi1EEESC_EEENS1_35KernelTmaWarpSpecializedCooperativeEEENS5_IJNSA_ILi256EEENSA_ILi128EEENSA_ILi64EEEEEENS_6half_tENS5_IJlSC_lEEESK_SL_NS4_8TiledMMAINS4_8MMA_AtomIJNS4_4SM904GMMA26MMA_64x128x16_F32F16F16_SSILNSP_5MajorE0ELSR_0ELNSP_7ScaleInE1ELSS_1EEEEEENS4_6LayoutISD_NS5_IJSC_NSA_ILi0EEESW_EEEEENS5_IJNS4_10UnderscoreESZ_SZ_EEEEENS4_13SM90_TMA_LOADENS4_14ComposedLayoutINS4_7SwizzleILi3ELi4ELi3EEENS4_18smem_ptr_flag_bitsILi16EEENSV_INS5_IJNSA_ILi8EEESI_EEENS5_IJSI_SC_EEEEEEEvNS4_8identityENS4_23SM90_TMA_LOAD_MULTICASTES1C_vS1D_EENS_8epilogue10collective18CollectiveEpilogueINS1G_22Sm90TmaWarpSpecializedILi4ELi2ELi16ELb1ELb0EEEJSJ_NS5_IJSH_NSA_ILi32EEEEEESK_SL_SK_SL_NS1G_6fusion15FusionCallbacksIS1K_NS1N_17LinearCombinationISK_fSK_fLNS_15FloatRoundStyleE2EEESJ_S1M_JEEES12_NS13_INS14_ILi2ELi4ELi3EEES17_NSV_INS5_IJS18_S1L_EEENS5_IJS1L_SC_EEEEEEENS4_17SM75_U32x4_LDSM_NENS4_14SM90_TMA_STOREES1X_NS4_17SM90_U32x4_STSM_NENS4_9Copy_AtomIJS20_SK_EEEvEEEvvEEEEvNT_6ParamsE:
[----:B------:R-:W1:Y:S01]  /*0000*/  LDC R1, c[0x0][0x28] ;  /* 0x00000a00ff017b82 */ /* 0x000e620000000800 */
[----:B------:R-:W2:Y:S07]  /*0010*/  S2R R18, SR_TID.X ;  /* 0x0000000000127919 */ /* 0x000eae0000002100 */
[----:B------:R-:W3:Y:S01]  /*0020*/  LDC.64 R4, c[0x0][0x588] ;  /* 0x00016200ff047b82 */ /* 0x000ee20000000a00 */
[----:B------:R-:W-:Y:S01]  /*0030*/  ELECT P0, URZ, PT ;  /* 0x00000000003f782f */ /* 0x000fe20003800000 */
[----:B------:R-:W-:Y:S01]  /*0040*/  BSSY B0, `(.L_x_0) ;  /* 0x0000016000007945 */ /* 0x000fe20003800000 */
[----:B--2---:R-:W-:-:S02]  /*0050*/  SHF.R.U32.HI R2, RZ, 0x5, R18 ;  /* 0x00000005ff027819 */ /* 0x004fc40000011612 */
[----:B------:R-:W-:-:S03]  /*0060*/  SHF.R.U32.HI R6, RZ, 0x7, R18 ;  /* 0x00000007ff067819 */ /* 0x000fc60000011612 */
[----:B------:R-:W2:Y:S04]  /*0070*/  SHFL.IDX PT, R0, R2, RZ, 0x1f ;  /* 0x00001fff02007589 */ /* 0x000ea800000e0000 */
[----:B------:R4:W1:Y:S01]  /*0080*/  SHFL.IDX PT, R10, R6, RZ, 0x1f ;  /* 0x00001fff060a7589 */ /* 0x00086200000e0000 */
[----:B--2---:R-:W-:Y:S02]  /*0090*/  ISETP.NE.OR P0, PT, R0, RZ, !P0 ;  /* 0x000000ff0000720c */ /* 0x004fe40004705670 */
[----:B------:R-:W-:-:S11]  /*00a0*/  SHF.R.S32.HI R3, RZ, 0x1f, R0 ;  /* 0x0000001fff037819 */ /* 0x000fd60000011400 */
[----:B-1-34-:R-:W-:Y:S05]  /*00b0*/  @P0 BRA `(.L_x_1) ;  /* 0x0000000000380947 */ /* 0x01afea0003800000 */
[----:B------:R-:W-:Y:S02]  /*00c0*/  ULDC.64 UR4, c[0x0][0x198] ;  /* 0x0000660000047ab9 */ /* 0x000fe40000000a00 */
[----:B------:R-:W-:Y:S02]  /*00d0*/  UIADD3 UR6, UP0, UR4, 0xf0, URZ ;  /* 0x000000f004067890 */ /* 0x000fe4000ff1e03f */
[----:B------:R-:W-:Y:S02]  /*00e0*/  UIADD3 UR8, UP1, UR4, 0x1f0, URZ ;  /* 0x000001f004087890 */ /* 0x000fe4000ff3e03f */
[----:B------:R-:W-:Y:S02]  /*00f0*/  UIADD3 UR10, UP2, UR4, 0x3f0, URZ ;  /* 0x000003f0040a7890 */ /* 0x000fe4000ff5e03f */
[----:B------:R-:W-:Y:S02]  /*0100*/  UIADD3 UR4, UP3, UR4, 0x4f0, URZ ;  /* 0x000004f004047890 */ /* 0x000fe4000ff7e03f */
[----:B------:R-:W-:-:S02]  /*0110*/  UIADD3.X UR7, URZ, UR5, URZ, UP0, !UPT ;  /* 0x000000053f077290 */ /* 0x000fc400087fe43f */
[----:B------:R-:W-:Y:S02]  /*0120*/  UIADD3.X UR9, URZ, UR5, URZ, UP1, !UPT ;  /* 0x000000053f097290 */ /* 0x000fe40008ffe43f */
[----:B------:R-:W-:Y:S02]  /*0130*/  UIADD3.X UR11, URZ, UR5, URZ, UP2, !UPT ;  /* 0x000000053f0b7290 */ /* 0x000fe400097fe43f */
[----:B------:R-:W-:-:S03]  /*0140*/  UIADD3.X UR5, URZ, UR5, URZ, UP3, !UPT ;  /* 0x000000053f057290 */ /* 0x000fc60009ffe43f */
[----:B------:R1:W-:Y:S02]  /*0150*/  UTMACCTL.PF [UR6] ;  /* 0x00000000060079b9 */ /* 0x0003e40008040000 */
[----:B------:R1:W-:Y:S02]  /*0160*/  UTMACCTL.PF [UR8] ;  /* 0x00000000080079b9 */ /* 0x0003e40008040000 */
[----:B------:R1:W-:Y:S02]  /*0170*/  UTMACCTL.PF [UR10] ;  /* 0x000000000a0079b9 */ /* 0x0003e40008040000 */
[----:B------:R1:W-:Y:S02]  /*0180*/  UTMACCTL.PF [UR4] ;  /* 0x00000000040079b9 */ /* 0x0003e40008040000 */
[----:B-1----:R-:W-:Y:S01]  /*0190*/  NOP ;  /* 0x0000000000007918 */ /* 0x002fe20000000000 */
.L_x_1:
[----:B------:R-:W-:Y:S05]  /*01a0*/  BSYNC B0 ;  /* 0x0000000000007941 */ /* 0x000fea0003800000 */
.L_x_0:
[----:B------:R-:W-:Y:S01]  /*01b0*/  ULDC.64 UR4, c[0x0][0x590] ;  /* 0x0001640000047ab9 */ /* 0x000fe20000000a00 */
[----:B------:R-:W-:Y:S01]  /*01c0*/  LEA.HI R3, R3, R0, RZ, 0x2 ;  /* 0x0000000003037211 */ /* 0x000fe200078f10ff */
[----:B------:R-:W-:Y:S01]  /*01d0*/  ULDC.64 UR42, c[0x0][0x208] ;  /* 0x00008200002a7ab9 */ /* 0x000fe20000000a00 */
[----:B------:R-:W-:Y:S01]  /*01e0*/  ISETP.NE.U32.AND P1, PT, RZ, UR4, PT ;  /* 0x00000004ff007c0c */ /* 0x000fe2000bf25070 */
[----:B------:R-:W-:Y:S01]  /*01f0*/  IMAD.MOV.U32 R6, RZ, RZ, R4 ;  /* 0x000000ffff067224 */ /* 0x000fe200078e0004 */
[----:B------:R-:W-:Y:S02]  /*0200*/  LOP3.LUT R3, R3, 0xfffffffc, RZ, 0xc0, !PT ;  /* 0xfffffffc03037812 */ /* 0x000fe400078ec0ff */
[----:B------:R-:W-:Y:S02]  /*0210*/  ISETP.NE.AND.EX P2, PT, RZ, UR5, PT, P1 ;  /* 0x00000005ff007c0c */ /* 0x000fe4000bf45310 */
[----:B------:R-:W-:Y:S01]  /*0220*/  PRMT R8, RZ, 0x7610, R8 ;  /* 0x00007610ff087816 */ /* 0x000fe20000000008 */
[----:B------:R-:W-:Y:S01]  /*0230*/  IMAD.IADD R0, R0, 0x1, -R3 ;  /* 0x0000000100007824 */ /* 0x000fe200078e0a03 */
[----:B------:R-:W-:-:S09]  /*0240*/  MOV R7, R5 ;  /* 0x0000000500077202 */ /* 0x000fd20000000f00 */
[----:B------:R-:W-:Y:S05]  /*0250*/  @P2 BRA `(.L_x_2) ;  /* 0x0000000000302947 */ /* 0x000fea0003800000 */
[----:B------:R-:W-:Y:S02]  /*0260*/  ULDC.64 UR6, c[0x0][0x588] ;  /* 0x0001620000067ab9 */ /* 0x000fe40000000a00 */
[----:B------:R-:W-:-:S04]  /*0270*/  ISETP.NE.U32.AND P0, PT, RZ, UR6, PT ;  /* 0x00000006ff007c0c */ /* 0x000fc8000bf05070 */
[----:B------:R-:W-:-:S13]  /*0280*/  ISETP.NE.AND.EX P0, PT, RZ, UR7, PT, P0 ;  /* 0x00000007ff007c0c */ /* 0x000fda000bf05300 */
[----:B------:R-:W-:Y:S05]  /*0290*/  @!P0 BRA `(.L_x_3) ;  /* 0x0000000000108947 */ /* 0x000fea0003800000 */
[----:B------:R-:W2:Y:S01]  /*02a0*/  LDG.E R3, desc[UR42][R6.64] ;  /* 0x0000002a06037981 */ /* 0x000ea2000c1e1900 */
[----:B------:R-:W-:Y:S01]  /*02b0*/  IMAD.MOV.U32 R8, RZ, RZ, 0x1 ;  /* 0x00000001ff087424 */ /* 0x000fe200078e00ff */
[----:B--2---:R-:W-:Y:S01]  /*02c0*/  FSETP.NEU.AND P3, PT, R3, RZ, PT ;  /* 0x000000ff0300720b */ /* 0x004fe20003f6d000 */
[----:B------:R-:W-:-:S12]  /*02d0*/  BRA `(.L_x_2) ;  /* 0x0000000000107947 */ /* 0x000fd80003800000 */
.L_x_3:
[----:B------:R-:W-:Y:S01]  /*02e0*/  ULDC UR6, c[0x0][0x580] ;  /* 0x0001600000067ab9 */ /* 0x000fe20000000800 */
[----:B------:R-:W-:Y:S01]  /*02f0*/  IMAD.MOV.U32 R8, RZ, RZ, 0x1 ;  /* 0x00000001ff087424 */ /* 0x000fe200078e00ff */
[----:B------:R-:W-:Y:S02]  /*0300*/  FSETP.NEU.AND P3, PT, RZ, UR6, PT ;  /* 0x00000006ff007c0b */ /* 0x000fe4000bf6d000 */
[----:B------:R-:W-:-:S11]  /*0310*/  CS2R R6, SRZ ;  /* 0x0000000000067805 */ /* 0x000fd6000001ff00 */
.L_x_2:
[----:B------:R-:W-:Y:S02]  /*0320*/  ISETP.NE.U32.AND P0, PT, R6, RZ, PT ;  /* 0x000000ff0600720c */ /* 0x000fe40003f05070 */
[----:B------:R-:W-:Y:S02]  /*0330*/  ISETP.NE.AND.EX P1, PT, RZ, UR5, PT, P1 ;  /* 0x00000005ff007c0c */ /* 0x000fe4000bf25310 */
[----:B------:R-:W-:Y:S02]  /*0340*/  ISETP.NE.AND.EX P0, PT, R7, RZ, PT, P0 ;  /* 0x000000ff0700720c */ /* 0x000fe40003f05300 */
[----:B------:R-:W-:-:S11]  /*0350*/  MOV R3, 0x1 ;  /* 0x0000000100037802 */ /* 0x000fd60000000f00 */
[----:B------:R-:W-:Y:S05]  /*0360*/  @P0 BRA P1, `(.L_x_4) ;  /* 0x0000000000300947 */ /* 0x000fea0000800000 */
[----:B------:R-:W-:Y:S02]  /*0370*/  ISETP.NE.U32.AND P1, PT, RZ, UR4, PT ;  /* 0x00000004ff007c0c */ /* 0x000fe4000bf25070 */
[----:B------:R-:W-:Y:S02]  /*0380*/  ISETP.NE.U32.AND P0, PT, R6, RZ, PT ;  /* 0x000000ff0600720c */ /* 0x000fe40003f05070 */
[----:B------:R-:W-:Y:S02]  /*0390*/  ISETP.NE.AND.EX P1, PT, RZ, UR5, PT, P1 ;  /* 0x00000005ff007c0c */ /* 0x000fe4000bf25310 */
[----:B------:R-:W-:Y:S02]  /*03a0*/  PRMT R3, R8, 0x9910, RZ ;  /* 0x0000991008037816 */ /* 0x000fe400000000ff */
[----:B------:R-:W-:Y:S02]  /*03b0*/  ISETP.NE.AND.EX P0, PT, R7, RZ, PT, P0 ;  /* 0x000000ff0700720c */ /* 0x000fe40003f05300 */
[----:B------:R-:W-:-:S02]  /*03c0*/  ISETP.NE.AND P4, PT, R3, RZ, PT ;  /* 0x000000ff0300720c */ /* 0x000fc40003f85270 */
[----:B------:R-:W-:Y:S02]  /*03d0*/  SEL R6, RZ, 0xffffffff, P3 ;  /* 0xffffffffff067807 */ /* 0x000fe40001800000 */
[----:B------:R-:W-:-:S04]  /*03e0*/  SEL R3, RZ, 0xffffffff, P0 ;  /* 0xffffffffff037807 */ /* 0x000fc80000000000 */
[----:B------:R-:W-:-:S04]  /*03f0*/  @P1 SEL R6, R3, R6, !P4 ;  /* 0x0000000603061207 */ /* 0x000fc80006000000 */
[----:B------:R-:W-:-:S04]  /*0400*/  LOP3.LUT R6, R6, 0x1, RZ, 0xc0, !PT ;  /* 0x0000000106067812 */ /* 0x000fc800078ec0ff */
[----:B------:R-:W-:-:S04]  /*0410*/  ISETP.NE.U32.AND P0, PT, R6, 0x1, PT ;  /* 0x000000010600780c */ /* 0x000fc80003f05070 */
[----:B------:R-:W-:-:S09]  /*0420*/  SEL R3, RZ, 0x1, !P0 ;  /* 0x00000001ff037807 */ /* 0x000fd20004000000 */
.L_x_4:
[----:B------:R-:W1:Y:S02]  /*0430*/  SHFL.IDX PT, R7, R2, RZ, 0x1f ;  /* 0x00001fff02077589 */ /* 0x000e6400000e0000 */
[----:B-1----:R-:W-:-:S13]  /*0440*/  ISETP.NE.AND P0, PT, R7, RZ, PT ;  /* 0x000000ff0700720c */ /* 0x002fda0003f05270 */
[----:B------:R-:W-:Y:S05]  /*0450*/  @P0 BRA `(.L_x_5) ;  /* 0x0000000000580947 */ /* 0x000fea0003800000 */
[----:B------:R-:W1:Y:S01]  /*0460*/  S2UR UR8, SR_CgaCtaId ;  /* 0x00000000000879c3 */ /* 0x000e620000008800 */
[----:B------:R-:W-:Y:S01]  /*0470*/  UMOV UR4, 0x400 ;  /* 0x0000040000047882 */ /* 0x000fe20000000000 */
[----:B------:R-:W-:Y:S01]  /*0480*/  UMOV UR5, 0x1 ;  /* 0x0000000100057882 */ /* 0x000fe20000000000 */
[----:B------:R-:W-:Y:S01]  /*0490*/  UMOV UR6, 0x4 ;  /* 0x0000000400067882 */ /* 0x000fe20000000000 */
[----:B------:R-:W-:Y:S01]  /*04a0*/  ELECT P0, URZ, PT ;  /* 0x00000000003f782f */ /* 0x000fe20003800000 */
[----:B------:R-:W-:-:S04]  /*04b0*/  UIADD3 UR6, -UR6, 0x100000, URZ ;  /* 0x0010000006067890 */ /* 0x000fc8000fffe13f */
[----:B------:R-:W-:Y:S02]  /*04c0*/  USHF.L.U32 UR7, UR6, 0xb, URZ ;  /* 0x0000000b06077899 */ /* 0x000fe4000800063f */
[----:B------:R-:W-:Y:S02]  /*04d0*/  USHF.L.U32 UR6, UR6, 0x1, URZ ;  /* 0x0000000106067899 */ /* 0x000fe4000800063f */
[----:B-1----:R-:W-:Y:S02]  /*04e0*/  ULEA UR8, UR8, UR4, 0x18 ;  /* 0x0000000408087291 */ /* 0x002fe4000f8ec03f */
[----:B------:R-:W-:-:S04]  /*04f0*/  UIADD3 UR4, -UR5, 0x100000, URZ ;  /* 0x0010000005047890 */ /* 0x000fc8000fffe13f */
[----:B------:R-:W-:Y:S02]  /*0500*/  USHF.L.U32 UR5, UR4, 0xb, URZ ;  /* 0x0000000b04057899 */ /* 0x000fe4000800063f */
[----:B------:R-:W-:Y:S01]  /*0510*/  USHF.L.U32 UR4, UR4, 0x1, URZ ;  /* 0x0000000104047899 */ /* 0x000fe2000800063f */
[----:B------:R-:W1:Y:S11]  /*0520*/  FENCE.VIEW.ASYNC.S ;  /* 0x00000000000073c6 */ /* 0x000e760000000000 */
[----:B-1----:R1:W2:Y:S01]  /*0530*/  SYNCS.EXCH.64 URZ, [UR8], UR4 ;  /* 0x00000004083f75b2 */ /* 0x0022a20008000100 */
[----:B------:R1:W3:Y:S01]  /*0540*/  SYNCS.EXCH.64 URZ, [UR8+0x20], UR6 ;  /* 0x00002006083f75b2 */ /* 0x0002e20008000100 */
[----:B------:R1:W4:Y:S01]  /*0550*/  SYNCS.EXCH.64 URZ, [UR8+0x8], UR4 ;  /* 0x00000804083f75b2 */ /* 0x0003220008000100 */
[----:B------:R1:W1:Y:S01]  /*0560*/  SYNCS.EXCH.64 URZ, [UR8+0x28], UR6 ;  /* 0x00002806083f75b2 */ /* 0x0002620008000100 */
[----:B------:R1:W1:Y:S01]  /*0570*/  SYNCS.EXCH.64 URZ, [UR8+0x10], UR4 ;  /* 0x00001004083f75b2 */ /* 0x0002620008000100 */
[----:B------:R1:W1:Y:S01]  /*0580*/  SYNCS.EXCH.64 URZ, [UR8+0x30], UR6 ;  /* 0x00003006083f75b2 */ /* 0x0002620008000100 */
[----:B------:R1:W1:Y:S01]  /*0590*/  SYNCS.EXCH.64 URZ, [UR8+0x18], UR4 ;  /* 0x00001804083f75b2 */ /* 0x0002620008000100 */
[----:B------:R1:W1:Y:S01]  /*05a0*/  SYNCS.EXCH.64 URZ, [UR8+0x38], UR6 ;  /* 0x00003806083f75b2 */ /* 0x0002620008000100 */
[----:B------:R-:W-:Y:S01]  /*05b0*/  NOP ;  /* 0x0000000000007918 */ /* 0x000fe20000000000 */
.L_x_5:
[----:B------:R-:W5:Y:S01]  /*05c0*/  SHFL.IDX PT, R6, R2, RZ, 0x1f ;  /* 0x00001fff02067589 */ /* 0x000f6200000e0000 */
[----:B------:R-:W-:Y:S01]  /*05d0*/  NOP ;  /* 0x0000000000007918 */ /* 0x000fe20000000000 */
[----:B-----5:R-:W-:-:S13]  /*05e0*/  ISETP.NE.AND P0, PT, R6, RZ, PT ;  /* 0x000000ff0600720c */ /* 0x020fda0003f05270 */
[----:B------:R-:W-:Y:S05]  /*05f0*/  @P0 BRA `(.L_x_6) ;  /* 0x0000000000580947 */ /* 0x000fea0003800000 */
[----:B-1----:R-:W1:Y:S01]  /*0600*/  S2UR UR5, SR_CgaCtaId ;  /* 0x00000000000579c3 */ /* 0x002e620000008800 */
[----:B------:R-:W-:Y:S01]  /*0610*/  UMOV UR4, 0x400 ;  /* 0x0000040000047882 */ /* 0x000fe20000000000 */
[----:B------:R-:W-:Y:S01]  /*0620*/  UMOV UR6, 0x20 ;  /* 0x0000002000067882 */ /* 0x000fe20000000000 */
[----:B------:R-:W-:Y:S01]  /*0630*/  UMOV UR7, 0x100 ;  /* 0x0000010000077882 */ /* 0x000fe20000000000 */
[----:B------:R-:W-:Y:S01]  /*0640*/  ELECT P0, URZ, PT ;  /* 0x00000000003f782f */ /* 0x000fe20003800000 */
[----:B-1----:R-:W-:Y:S02]  /*0650*/  ULEA UR8, UR5, UR4, 0x18 ;  /* 0x0000000405087291 */ /* 0x002fe4000f8ec03f */
[----:B------:R-:W-:-:S04]  /*0660*/  UIADD3 UR4, -UR6, 0x100000, URZ ;  /* 0x0010000006047890 */ /* 0x000fc8000fffe13f */
[----:B------:R-:W-:Y:S02]  /*0670*/  USHF.L.U32 UR5, UR4, 0xb, URZ ;  /* 0x0000000b04057899 */ /* 0x000fe4000800063f */
[----:B------:R-:W-:Y:S02]  /*0680*/  USHF.L.U32 UR4, UR4, 0x1, URZ ;  /* 0x0000000104047899 */ /* 0x000fe4000800063f */
[----:B------:R-:W-:-:S04]  /*0690*/  UIADD3 UR6, -UR7, 0x100000, URZ ;  /* 0x0010000007067890 */ /* 0x000fc8000fffe13f */
[----:B------:R-:W-:Y:S02]  /*06a0*/  USHF.L.U32 UR7, UR6, 0xb, URZ ;  /* 0x0000000b06077899 */ /* 0x000fe4000800063f */
[----:B------:R-:W-:Y:S01]  /*06b0*/  USHF.L.U32 UR6, UR6, 0x1, URZ ;  /* 0x0000000106067899 */ /* 0x000fe2000800063f */
[----:B------:R-:W1:Y:S03]  /*06c0*/  FENCE.VIEW.ASYNC.S ;  /* 0x00000000000073c6 */ /* 0x000e660000000000 */
[----:B-1----:R1:W1:Y:S08]  /*06d0*/  SYNCS.EXCH.64 URZ, [UR8+0x40], UR4 ;  /* 0x00004004083f75b2 */ /* 0x0022700008000100 */
[----:B------:R1:W1:Y:S01]  /*06e0*/  SYNCS.EXCH.64 URZ, [UR8+0x60], UR6 ;  /* 0x00006006083f75b2 */ /* 0x0002620008000100 */
[----:B------:R1:W1:Y:S01]  /*06f0*/  SYNCS.EXCH.64 URZ, [UR8+0x48], UR4 ;  /* 0x00004804083f75b2 */ /* 0x0002620008000100 */
[----:B------:R1:W1:Y:S01]  /*0700*/  SYNCS.EXCH.64 URZ, [UR8+0x68], UR6 ;  /* 0x00006806083f75b2 */ /* 0x0002620008000100 */
[----:B------:R1:W1:Y:S01]  /*0710*/  SYNCS.EXCH.64 URZ, [UR8+0x50], UR4 ;  /* 0x00005004083f75b2 */ /* 0x0002620008000100 */
[----:B------:R1:W1:Y:S01]  /*0720*/  SYNCS.EXCH.64 URZ, [UR8+0x70], UR6 ;  /* 0x00007006083f75b2 */ /* 0x0002620008000100 */
[----:B------:R1:W1:Y:S01]  /*0730*/  SYNCS.EXCH.64 URZ, [UR8+0x58], UR4 ;  /* 0x00005804083f75b2 */ /* 0x0002620008000100 */
[----:B------:R1:W1:Y:S01]  /*0740*/  SYNCS.EXCH.64 URZ, [UR8+0x78], UR6 ;  /* 0x00007806083f75b2 */ /* 0x0002620008000100 */
[----:B------:R-:W-:Y:S01]  /*0750*/  NOP ;  /* 0x0000000000007918 */ /* 0x000fe20000000000 */
.L_x_6:
[----:B------:R-:W-:Y:S01]  /*0760*/  SHF.R.S32.HI R9, RZ, 0x1f, R18 ;  /* 0x0000001fff097819 */ /* 0x000fe20000011412 */
[----:B------:R-:W5:Y:S01]  /*0770*/  SHFL.IDX PT, R2, R2, RZ, 0x1f ;  /* 0x00001fff02027589 */ /* 0x000f6200000e0000 */
[----:B-1----:R-:W1:Y:S01]  /*0780*/  S2UR UR8, SR_CTAID.X ;  /* 0x00000000000879c3 */ /* 0x002e620000002500 */
[----:B------:R-:W-:Y:S02]  /*0790*/  ELECT P0, URZ, PT ;  /* 0x00000000003f782f */ /* 0x000fe40003800000 */
[----:B------:R-:W-:Y:S01]  /*07a0*/  LEA.HI R9, R9, R18, RZ, 0x7 ;  /* 0x0000001209097211 */ /* 0x000fe200078f38ff */
[----:B------:R-:W2:Y:S01]  /*07b0*/  S2R R6, SR_CTAID.Y ;  /* 0x0000000000067919 */ /* 0x000ea20000002600 */
[----:B------:R-:W-:Y:S01]  /*07c0*/  SHF.R.S32.HI R12, RZ, 0x1f, R7 ;  /* 0x0000001fff0c7819 */ /* 0x000fe20000011407 */
[----:B------:R-:W-:Y:S01]  /*07d0*/  ULDC UR4, c[0x0][0x150] ;  /* 0x0000540000047ab9 */ /* 0x000fe20000000800 */
[----:B------:R-:W-:Y:S01]  /*07e0*/  LOP3.LUT R9, R9, 0xffffff80, RZ, 0xc0, !PT ;  /* 0xffffff8009097812 */ /* 0x000fe200078ec0ff */
[----:B------:R-:W-:Y:S01]  /*07f0*/  NOP ;  /* 0x0000000000007918 */ /* 0x000fe20000000000 */
[----:B------:R-:W-:Y:S01]  /*0800*/  LEA.HI R12, R12, R7, RZ, 0x2 ;  /* 0x000000070c0c7211 */ /* 0x000fe200078f10ff */
[----:B------:R-:W-:Y:S01]  /*0810*/  UMOV UR38, 0x1 ;  /* 0x0000000100267882 */ /* 0x000fe20000000000 */
[----:B------:R-:W-:Y:S01]  /*0820*/  ISETP.NE.AND P4, PT, R0, RZ, PT ;  /* 0x000000ff0000720c */ /* 0x000fe20003f85270 */
[----:B------:R-:W-:Y:S01]  /*0830*/  IMAD.IADD R11, R18, 0x1, -R9 ;  /* 0x00000001120b7824 */ /* 0x000fe200078e0a09 */
[----:B------:R-:W-:-:S02]  /*0840*/  LOP3.LUT R12, R12, 0x3ffffffc, RZ, 0xc0, !PT ;  /* 0x3ffffffc0c0c7812 */ /* 0x000fc400078ec0ff */
[----:B------:R-:W-:Y:S02]  /*0850*/  MOV R152, 0x1 ;  /* 0x0000000100987802 */ /* 0x000fe40000000f00 */
[----:B------:R-:W-:Y:S01]  /*0860*/  SHF.R.S32.HI R8, RZ, 0x1f, R11 ;  /* 0x0000001fff087819 */ /* 0x000fe2000001140b */
[----:B------:R-:W-:Y:S01]  /*0870*/  IMAD.IADD R12, R7, 0x1, -R12 ;  /* 0x00000001070c7824 */ /* 0x000fe200078e0a0c */
[----:B------:R-:W-:Y:S02]  /*0880*/  ISETP.NE.AND P5, PT, R10, RZ, PT ;  /* 0x000000ff0a00720c */ /* 0x000fe40003fa5270 */
[----:B------:R-:W-:Y:S02]  /*0890*/  LEA.HI R8, R8, R11, RZ, 0x3 ;  /* 0x0000000b08087211 */ /* 0x000fe400078f18ff */
[----:B-----5:R-:W-:Y:S02]  /*08a0*/  ISETP.NE.OR P0, PT, R2, RZ, !P0 ;  /* 0x000000ff0200720c */ /* 0x020fe40004705670 */
[----:B-1----:R-:W-:-:S02]  /*08b0*/  I2FP.F32.U32 R13, UR8 ;  /* 0x00000008000d7c45 */ /* 0x002fc40008201000 */
[--C-:B------:R-:W-:Y:S02]  /*08c0*/  SHF.R.S32.HI R2, RZ, 0x3, R8.reuse ;  /* 0x00000003ff027819 */ /* 0x100fe40000011408 */
[----:B------:R-:W-:Y:S01]  /*08d0*/  SHF.R.S32.HI R9, RZ, 0x1f, R8 ;  /* 0x0000001fff097819 */ /* 0x000fe20000011408 */
[----:B------:R-:W-:Y:S01]  /*08e0*/  FMUL R13, R13, UR4 ;  /* 0x000000040d0d7c20 */ /* 0x000fe20008400000 */
[----:B------:R-:W1:Y:S01]  /*08f0*/  LDC R8, c[0x0][0x144] ;  /* 0x00005100ff087b82 */ /* 0x000e620000000800 */
[----:B------:R-:W-:Y:S01]  /*0900*/  ULDC UR4, c[0x0][0x154] ;  /* 0x0000550000047ab9 */ /* 0x000fe20000000800 */
[----:B------:R-:W-:Y:S02]  /*0910*/  LEA.HI R9, R9, R2, RZ, 0x2 ;  /* 0x0000000209097211 */ /* 0x000fe400078f10ff */
[----:B--2---:R-:W-:Y:S01]  /*0920*/  I2FP.F32.U32 R14, R6 ;  /* 0x00000006000e7245 */ /* 0x004fe20000201000 */
[----:B------:R-:W2:Y:S01]  /*0930*/  F2I.U32.TRUNC.NTZ R13, R13 ;  /* 0x0000000d000d7305 */ /* 0x000ea2000020f000 */
[----:B------:R-:W-:Y:S01]  /*0940*/  LOP3.LUT R9, R9, 0xfffffffc, RZ, 0xc0, !PT ;  /* 0xfffffffc09097812 */ /* 0x000fe200078ec0ff */
[----:B------:R-:W-:Y:S01]  /*0950*/  VOTEU.ALL UP0, P0 ;  /* 0x00000000003f7886 */ /* 0x000fe20000000000 */
[----:B------:R-:W-:Y:S01]  /*0960*/  VOTEU.ALL UP1, P0 ;  /* 0x00000000003f7886 */ /* 0x000fe20000020000 */
[----:B------:R-:W-:Y:S01]  /*0970*/  FMUL R14, R14, UR4 ;  /* 0x000000040e0e7c20 */ /* 0x000fe20008400000 */
[----:B------:R-:W-:Y:S01]  /*0980*/  IADD3 R9, R2, -R9, RZ ;  /* 0x8000000902097210 */ /* 0x000fe20007ffe0ff */
[----:B------:R-:W-:Y:S01]  /*0990*/  UMOV UR4, 0x20 ;  /* 0x0000002000047882 */ /* 0x000fe20000000000 */
[----:B------:R-:W5:Y:S01]  /*09a0*/  @!UP0 S2UR UR7, SR_CgaCtaId ;  /* 0x00000000000789c3 */ /* 0x000f620000008800 */
[----:B------:R-:W-:Y:S01]  /*09b0*/  @!UP0 UMOV UR6, 0x400 ;  /* 0x0000040000068882 */ /* 0x000fe20000000000 */
[----:B------:R-:W-:-:S04]  /*09c0*/  @!UP0 UIADD3 UR4, -UR4, 0x100000, URZ ;  /* 0x0010000004048890 */ /* 0x000fc8000fffe13f */
[----:B------:R-:W-:Y:S02]  /*09d0*/  @!UP0 USHF.L.U32 UR5, UR4, 0xb, URZ ;  /* 0x0000000b04058899 */ /* 0x000fe4000800063f */
[----:B------:R-:W-:Y:S01]  /*09e0*/  @!UP0 USHF.L.U32 UR4, UR4, 0x1, URZ ;  /* 0x0000000104048899 */ /* 0x000fe2000800063f */
[----:B------:R-:W-:Y:S01]  /*09f0*/  IMAD R12, R12, 0x4, R9 ;  /* 0x000000040c0c7824 */ /* 0x000fe200078e0209 */
[----:B------:R-:W3:Y:S03]  /*0a00*/  F2I.U32.TRUNC.NTZ R14, R14 ;  /* 0x0000000e000e7305 */ /* 0x000ee6000020f000 */
[C---:B------:R-:W-:Y:S01]  /*0a10*/  IMAD.SHL.U32 R153, R12.reuse, 0x4, RZ ;  /* 0x000000040c997824 */ /* 0x040fe200078e00ff */
[----:B------:R-:W-:Y:S01]  /*0a20*/  LEA.HI R2, R12, R12, RZ, 0x1 ;  /* 0x0000000c0c027211 */ /* 0x000fe200078f08ff */
[----:B--2---:R-:W-:Y:S01]  /*0a30*/  IMAD.MOV R15, RZ, RZ, -R13 ;  /* 0x000000ffff0f7224 */ /* 0x004fe200078e0a0d */
[----:B------:R-:W2:Y:S02]  /*0a40*/  LDC R9, c[0x0][0x148] ;  /* 0x00005200ff097b82 */ /* 0x000ea40000000800 */
[----:B------:R-:W-:Y:S01]  /*0a50*/  LOP3.LUT R13, R2, 0xfffffffe, RZ, 0xc0, !PT ;  /* 0xfffffffe020d7812 */ /* 0x000fe200078ec0ff */
[----:B-1----:R-:W-:Y:S01]  /*0a60*/  IMAD R8, R8, R15, UR8 ;  /* 0x0000000808087e24 */ /* 0x002fe2000f8e020f */
[----:B------:R-:W-:-:S02]  /*0a70*/  LOP3.LUT R153, R12, 0xc, R153, 0x78, !PT ;  /* 0x0000000c0c997812 */ /* 0x000fc400078e7899 */
[----:B------:R-:W-:Y:S01]  /*0a80*/  IADD3 R13, R12, -R13, RZ ;  /* 0x8000000d0c0d7210 */ /* 0x000fe20007ffe0ff */
[----:B------:R-:W-:Y:S01]  /*0a90*/  VIADD R12, R10, 0xffffffff ;  /* 0xffffffff0a0c7836 */ /* 0x000fe20000000000 */
[----:B------:R-:W1:Y:S01]  /*0aa0*/  LDC R15, c[0x0][0x140] ;  /* 0x00005000ff0f7b82 */ /* 0x000e620000000800 */
[----:B---3--:R-:W-:Y:S01]  /*0ab0*/  IMAD.MOV R24, RZ, RZ, -R14 ;  /* 0x000000ffff187224 */ /* 0x008fe200078e0a0e */
[----:B------:R-:W-:Y:S01]  /*0ac0*/  ISETP.NE.AND P1, PT, R13, R8, PT ;  /* 0x000000080d00720c */ /* 0x000fe20003f25270 */
[----:B-----5:R-:W-:Y:S01]  /*0ad0*/  @!UP0 ULEA UR6, UR7, UR6, 0x18 ;  /* 0x0000000607068291 */ /* 0x020fe2000f8ec03f */
[----:B------:R-:W-:Y:S01]  /*0ae0*/  VOTEU.ALL UP0, P0 ;  /* 0x00000000003f7886 */ /* 0x000fe20000000000 */
[----:B------:R-:W-:-:S04]  /*0af0*/  LOP3.LUT P0, RZ, R11, 0x7, RZ, 0xc0, !PT ;  /* 0x000000070bff7812 */ /* 0x000fc8000780c0ff */
[----:B------:R-:W-:-:S06]  /*0b00*/  ISETP.LT.U32.AND P0, PT, R153, 0x2, !P0 ;  /* 0x000000029900780c */ /* 0x000fcc0004701070 */
[----:B------:R-:W-:Y:S01]  /*0b10*/  @P1 LEA.HI R2, R153, R153, RZ, 0x1 ;  /* 0x0000009999021211 */ /* 0x000fe200078f08ff */
[----:B--2---:R-:W-:Y:S01]  /*0b20*/  IMAD R13, R9, R24, R6 ;  /* 0x00000018090d7224 */ /* 0x004fe200078e0206 */
[----:B------:R-:W-:Y:S01]  /*0b30*/  SEL R11, RZ, 0x1, !P0 ;  /* 0x00000001ff0b7807 */ /* 0x000fe20004000000 */
[----:B------:R-:W2:Y:S02]  /*0b40*/  FENCE.VIEW.ASYNC.S ;  /* 0x00000000000073c6 */ /* 0x000ea40000000000 */
[----:B--2---:R2:W3:Y:S01]  /*0b50*/  @!UP0 SYNCS.EXCH.64 URZ, [UR6+0x80], UR4 ;  /* 0x00008004063f85b2 */ /* 0x0044e20008000100 */
[----:B------:R-:W-:Y:S02]  /*0b60*/  @P1 SHF.R.S32.HI R2, RZ, 0x1, R2 ;  /* 0x00000001ff021819 */ /* 0x000fe40000011402 */
[----:B------:R-:W-:Y:S02]  /*0b70*/  ISETP.GE.U32.AND P0, PT, R12, 0x2, PT ;  /* 0x000000020c00780c */ /* 0x000fe40003f06070 */
[----:B------:R-:W-:-:S02]  /*0b80*/  @P1 ISETP.NE.AND P6, PT, R2, R13, PT ;  /* 0x0000000d0200120c */ /* 0x000fc40003fc5270 */
[----:B-1----:R-:W-:Y:S02]  /*0b90*/  ISETP.EQ.U32.AND P3, PT, R15, 0x1, PT ;  /* 0x000000010f00780c */ /* 0x002fe40003f62070 */
[----:B------:R-:W-:Y:S02]  /*0ba0*/  @P1 SEL R152, RZ, 0x1, P6 ;  /* 0x00000001ff981807 */ /* 0x000fe40003000000 */
[C---:B------:R-:W-:Y:S02]  /*0bb0*/  ISETP.EQ.OR P1, PT, R0.reuse, 0x3, !P4 ;  /* 0x000000030000780c */ /* 0x040fe40006722670 */
[----:B------:R-:W-:Y:S02]  /*0bc0*/  ISETP.EQ.AND P6, PT, R0, 0x2, !P5 ;  /* 0x000000020000780c */ /* 0x000fe40006fc2270 */
[----:B------:R-:W-:Y:S01]  /*0bd0*/  ISETP.EQ.AND P1, PT, R10, RZ, P1 ;  /* 0x000000ff0a00720c */ /* 0x000fe20000f22270 */
[----:B------:R2:W1:Y:S01]  /*0be0*/  @!UP1 SYNCS.EXCH.64 URZ, [UR6+0x88], UR4 ;  /* 0x00008804063f95b2 */ /* 0x0004620008000100 */
[----:B------:R-:W-:Y:S01]  /*0bf0*/  SEL R19, RZ, 0x1, !P6 ;  /* 0x00000001ff137807 */ /* 0x000fe20007000000 */
[----:B------:R-:W-:Y:S01]  /*0c00*/  NOP ;  /* 0x0000000000007918 */ /* 0x000fe20000000000 */
[----:B------:R-:W-:-:S02]  /*0c10*/  SEL R22, RZ, 0x1, !P1 ;  /* 0x00000001ff167807 */ /* 0x000fc40004800000 */
[----:B------:R-:W-:Y:S02]  /*0c20*/  LOP3.LUT R152, R152, R11, RZ, 0xc0, !PT ;  /* 0x0000000b98987212 */ /* 0x000fe400078ec0ff */
[----:B------:R-:W-:Y:S02]  /*0c30*/  SEL R19, R19, 0x2, P0 ;  /* 0x0000000213137807 */ /* 0x000fe40000000000 */
[----:B------:R-:W-:Y:S01]  /*0c40*/  SEL R22, R22, 0x2, P0 ;  /* 0x0000000216167807 */ /* 0x000fe20000000000 */
[----:B--23--:R-:W-:Y:S06]  /*0c50*/  @!P3 BRA `(.L_x_7) ;  /* 0x000000000008b947 */ /* 0x00cfec0003800000 */
[----:B-1--4-:R-:W-:Y:S01]  /*0c60*/  UCGABAR_ARV ;  /* 0x00000000000079c7 */ /* 0x012fe20008000000 */
[----:B------:R-:W-:Y:S05]  /*0c70*/  BRA `(.L_x_8) ;  /* 0x0000000000047947 */ /* 0x000fea0003800000 */
.L_x_7:
[----:B-1--4-:R-:W-:Y:S01]  /*0c80*/  NOP ;  /* 0x0000000000007918 */ /* 0x012fe20000000000 */
.L_x_8:
[----:B------:R-:W1:Y:S01]  /*0c90*/  LDC R2, c[0x0][0x904] ;  /* 0x00024100ff027b82 */ /* 0x000e620000000800 */
[----:B------:R-:W-:Y:S02]  /*0ca0*/  IMAD.U32 R10, RZ, RZ, UR8 ;  /* 0x00000008ff0a7e24 */ /* 0x000fe4000f8e00ff */
[----:B------:R-:W-:Y:S01]  /*0cb0*/  IMAD.MOV.U32 R11, RZ, RZ, RZ ;  /* 0x000000ffff0b7224 */ /* 0x000fe200078e00ff */
[----:B-1----:R-:W-:-:S04]  /*0cc0*/  ISETP.NE.AND P1, PT, R2, 0x1, PT ;  /* 0x000000010200780c */ /* 0x002fc80003f25270 */
[----:B------:R-:W-:-:S09]  /*0cd0*/  P2R R7, PR, RZ, 0x2 ;  /* 0x00000002ff077803 */ /* 0x000fd20000000000 */
[----:B------:R-:W1:Y:S01]  /*0ce0*/  @P1 LDC R17, c[0x0][0x10] ;  /* 0x00000400ff111b82 */ /* 0x000e620000000800 */
[----:B------:R-:W-:Y:S01]  /*0cf0*/  @P1 MOV R7, RZ ;  /* 0x000000ff00071202 */ /* 0x000fe20000000f00 */
[----:B------:R-:W-:-:S06]  /*0d00*/  @P1 IMAD.MOV.U32 R15, RZ, RZ, RZ ;  /* 0x000000ffff0f1224 */ /* 0x000fcc00078e00ff */
[----:B------:R-:W2:Y:S01]  /*0d10*/  @!P1 LDC R13, c[0x0][0xc] ;  /* 0x00000300ff0d9b82 */ /* 0x000ea20000000800 */
[----:B------:R-:W-:Y:S01]  /*0d20*/  ULDC UR4, c[0x0][0xc] ;  /* 0x0000030000047ab9 */ /* 0x000fe20000000800 */
[----:B------:R-:W-:Y:S01]  /*0d30*/  ULDC UR5, c[0x0][0x10] ;  /* 0x0000040000057ab9 */ /* 0x000fe20000000800 */
[----:B------:R-:W-:Y:S01]  /*0d40*/  ULDC UR6, c[0x0][0x14] ;  /* 0x0000050000067ab9 */ /* 0x000fe20000000800 */
[----:B------:R-:W-:-:S04]  /*0d50*/  UIMAD.WIDE.U32 UR4, UR4, UR5, URZ ;  /* 0x00000005040472a5 */ /* 0x000fc8000f8e003f */
[----:B------:R-:W-:Y:S02]  /*0d60*/  UIMAD.WIDE.U32 UR40, UR4, UR6, URZ ;  /* 0x00000006042872a5 */ /* 0x000fe4000f8e003f */
[----:B------:R-:W-:-:S04]  /*0d70*/  UIMAD UR39, UR5, UR6, URZ ;  /* 0x00000006052772a4 */ /* 0x000fc8000f8e023f */
[----:B------:R-:W-:Y:S01]  /*0d80*/  UIADD3 UR39, UR41, UR39, URZ ;  /* 0x0000002729277290 */ /* 0x000fe2000fffe03f */
[----:B-1----:R-:W-:-:S05]  /*0d90*/  @P1 IMAD.WIDE.U32 R16, R17, UR8, R6 ;  /* 0x0000000811101c25 */ /* 0x002fca000f8e0006 */
[----:B------:R-:W-:Y:S01]  /*0da0*/  @P1 IADD3 R17, R17, R15, RZ ;  /* 0x0000000f11111210 */ /* 0x000fe20007ffe0ff */
[----:B--2---:R-:W-:-:S04]  /*0db0*/  @!P1 IMAD.WIDE.U32 R10, R6, R13, R10 ;  /* 0x0000000d060a9225 */ /* 0x004fc800078e000a */
[----:B------:R-:W-:Y:S02]  /*0dc0*/  @!P1 IMAD.MOV.U32 R16, RZ, RZ, R10 ;  /* 0x000000ffff109224 */ /* 0x000fe400078e000a */
[----:B------:R-:W-:Y:S01]  /*0dd0*/  @!P1 IMAD.MOV.U32 R17, RZ, RZ, R11 ;  /* 0x000000ffff119224 */ /* 0x000fe200078e000b */
[----:B------:R-:W-:Y:S06]  /*0de0*/  @!P3 BRA `(.L_x_9) ;  /* 0x00000000000cb947 */ /* 0x000fec0003800000 */
[----:B------:R-:W-:Y:S01]  /*0df0*/  UCGABAR_WAIT ;  /* 0x0000000000007dc7 */ /* 0x000fe20008000000 */
[----:B------:R-:W-:Y:S01]  /*0e00*/  CCTL.IVALL ;  /* 0x00000000ff00798f */ /* 0x000fe20002000000 */
[----:B------:R-:W-:Y:S05]  /*0e10*/  BRA `(.L_x_10) ;  /* 0x0000000000047947 */ /* 0x000fea0003800000 */
.L_x_9:
[----:B------:R-:W-:Y:S06]  /*0e20*/  BAR.SYNC.DEFER_BLOCKING 0x0 ;  /* 0x0000000000007b1d */ /* 0x000fec0000010000 */
.L_x_10:
[----:B------:R-:W1:Y:S01]  /*0e30*/  S2UR UR37, SR_CgaCtaId ;  /* 0x00000000002579c3 */ /* 0x000e620000008800 */
[----:B------:R-:W-:Y:S04]  /*0e40*/  BSSY B6, `(.L_x_11) ;  /* 0x00008e3000067945 */ /* 0x000fe80003800000 */
[----:B------:R-:W-:Y:S05]  /*0e50*/  @!P5 BRA `(.L_x_12) ;  /* 0x000000600038d947 */ /* 0x000fea0003800000 */
[----:B------:R-:W-:-:S13]  /*0e60*/  ISETP.GT.U32.AND P0, PT, R12, 0x1, PT ;  /* 0x000000010c00780c */ /* 0x000fda0003f04070 */
[----:B------:R-:W-:Y:S05]  /*0e70*/  @P0 BRA `(.L_x_13) ;  /* 0x0000008c007c0947 */ /* 0x000fea0003800000 */
[----:B------:R-:W-:Y:S01]  /*0e80*/  ULDC.64 UR4, c[0x0][0x8f8] ;  /* 0x00023e0000047ab9 */ /* 0x000fe20000000a00 */
[----:B------:R-:W-:Y:S01]  /*0e90*/  UMOV UR47, 0xffffffff ;  /* 0xffffffff002f7882 */ /* 0x000fe20000000000 */
[----:B------:R-:W-:Y:S01]  /*0ea0*/  ISETP.GE.U32.AND P0, PT, R16, UR4, PT ;  /* 0x0000000410007c0c */ /* 0x000fe2000bf06070 */
[----:B------:R-:W-:Y:S01]  /*0eb0*/  IMAD.MOV.U32 R158, RZ, RZ, -0x1 ;  /* 0xffffffffff9e7424 */ /* 0x000fe200078e00ff */
[----:B------:R-:W-:Y:S02]  /*0ec0*/  PRMT R154, RZ, 0x7610, R154 ;  /* 0x00007610ff9a7816 */ /* 0x000fe4000000009a */
[----:B------:R-:W-:Y:S02]  /*0ed0*/  ISETP.GE.U32.AND.EX P0, PT, R17, UR5, PT, P0 ;  /* 0x0000000511007c0c */ /* 0x000fe4000bf06100 */
[----:B------:R-:W-:Y:S02]  /*0ee0*/  MOV R23, 0xffffffff ;  /* 0xffffffff00177802 */ /* 0x000fe40000000f00 */
[----:B------:R-:W-:-:S09]  /*0ef0*/  PRMT R0, RZ, 0x7610, R0 ;  /* 0x00007610ff007816 */ /* 0x000fd20000000000 */
[----:B------:R-:W-:Y:S05]  /*0f00*/  @P0 BRA `(.L_x_14) ;  /* 0x0000000400240947 */ /* 0x000fea0003800000 */
[----:B------:R-:W2:Y:S01]  /*0f10*/  LDC.64 R20, c[0x0][0x8d0] ;  /* 0x00023400ff147b82 */ /* 0x000ea20000000a00 */
[----:B------:R-:W-:Y:S01]  /*0f20*/  IMAD.MOV.U32 R4, RZ, RZ, R16 ;  /* 0x000000ffff047224 */ /* 0x000fe200078e0010 */
[----:B------:R-:W-:-:S06]  /*0f30*/  MOV R5, R17 ;  /* 0x0000001100057202 */ /* 0x000fcc0000000f00 */
[----:B------:R-:W3:Y:S08]  /*0f40*/  LDC R0, c[0x0][0x8d8] ;  /* 0x00023600ff007b82 */ /* 0x000ef00000000800 */
[----:B------:R-:W4:Y:S01]  /*0f50*/  LDC.64 R26, c[0x0][0x8c8] ;  /* 0x00023200ff1a7b82 */ /* 0x000f220000000a00 */
[----:B--2---:R-:W-:-:S04]  /*0f60*/  ISETP.NE.U32.AND P0, PT, R20, RZ, PT ;  /* 0x000000ff1400720c */ /* 0x004fc80003f05070 */
[----:B------:R-:W-:-:S13]  /*0f70*/  ISETP.NE.AND.EX P0, PT, R21, RZ, PT, P0 ;  /* 0x000000ff1500720c */ /* 0x000fda0003f05300 */
[----:B---34-:R-:W-:Y:S05]  /*0f80*/  @!P0 BRA `(.L_x_15) ;  /* 0x0000000000288947 */ /* 0x018fea0003800000 */
[----:B------:R-:W2:Y:S02]  /*0f90*/  LDC R3, c[0x0][0x8dc] ;  /* 0x00023700ff037b82 */ /* 0x000ea40000000800 */
[----:B--2---:R-:W-:-:S05]  /*0fa0*/  IADD3 R3, P0, R16, R3, RZ ;  /* 0x0000000310037210 */ /* 0x004fca0007f1e0ff */
[----:B------:R-:W-:-:S04]  /*0fb0*/  IMAD.X R15, RZ, RZ, R17, P0 ;  /* 0x000000ffff0f7224 */ /* 0x000fc800000e0611 */
[----:B------:R-:W-:-:S04]  /*0fc0*/  IMAD.WIDE.U32 R4, R15, R20, RZ ;  /* 0x000000140f047225 */ /* 0x000fc800078e00ff */
[----:B------:R-:W-:-:S04]  /*0fd0*/  IMAD.WIDE.U32 R10, P0, R3, R21, R4 ;  /* 0x00000015030a7225 */ /* 0x000fc80007800004 */
[----:B------:R-:W-:Y:S01]  /*0fe0*/  IMAD.WIDE.U32 R4, R3, R20, RZ ;  /* 0x0000001403047225 */ /* 0x000fe200078e00ff */
[----:B------:R-:W-:-:S03]  /*0ff0*/  MOV R12, R11 ;  /* 0x0000000b000c7202 */ /* 0x000fc60000000f00 */
[----:B------:R-:W-:Y:S01]  /*1000*/  IMAD.X R13, RZ, RZ, RZ, P0 ;  /* 0x000000ffff0d7224 */ /* 0x000fe200000e06ff */
[----:B------:R-:W-:-:S05]  /*1010*/  IADD3 RZ, P0, R5, R10, RZ ;  /* 0x0000000a05ff7210 */ /* 0x000fca0007f1e0ff */
[----:B------:R-:W-:-:S08]  /*1020*/  IMAD.WIDE.U32.X R4, R15, R21, R12, P0 ;  /* 0x000000150f047225 */ /* 0x000fd000000e040c */
.L_x_15:
[----:B------:R-:W2:Y:S01]  /*1030*/  LDC.64 R14, c[0x0][0x8e8] ;  /* 0x00023a00ff0e7b82 */ /* 0x000ea20000000a00 */
[-CC-:B------:R-:W-:Y:S01]  /*1040*/  SHF.R.U64 R28, R4, R0.reuse, R5.reuse ;  /* 0x00000000041c7219 */ /* 0x180fe20000001205 */
[----:B------:R-:W-:Y:S01]  /*1050*/  ULDC UR4, c[0x0][0x900] ;  /* 0x0002400000047ab9 */ /* 0x000fe20000000800 */
[----:B------:R-:W-:Y:S02]  /*1060*/  SHF.R.U32.HI R0, RZ, R0, R5 ;  /* 0x00000000ff007219 */ /* 0x000fe40000011605 */
[----:B------:R-:W-:-:S03]  /*1070*/  IADD3 R3, P0, RZ, -R28, RZ ;  /* 0x8000001cff037210 */ /* 0x000fc60007f1e0ff */
[----:B------:R-:W3:Y:S02]  /*1080*/  LDC R10, c[0x0][0x8c0] ;  /* 0x00023000ff0a7b82 */ /* 0x000ee40000000800 */
[----:B------:R-:W-:-:S04]  /*1090*/  IMAD.X R5, RZ, RZ, ~R0, P0 ;  /* 0x000000ffff057224 */ /* 0x000fc800000e0e00 */
[-C--:B------:R-:W-:Y:S02]  /*10a0*/  IMAD R0, R5, R26.reuse, RZ ;  /* 0x0000001a05007224 */ /* 0x080fe400078e02ff */
[----:B------:R-:W4:Y:S01]  /*10b0*/  LDC R7, c[0x0][0x8b0] ;  /* 0x00022c00ff077b82 */ /* 0x000f220000000800 */
[----:B------:R-:W-:-:S04]  /*10c0*/  IMAD.WIDE.U32 R4, R3, R26, R16 ;  /* 0x0000001a03047225 */ /* 0x000fc800078e0010 */
[----:B------:R-:W-:Y:S02]  /*10d0*/  IMAD R3, R3, R27, R0 ;  /* 0x0000001b03037224 */ /* 0x000fe400078e0200 */
[----:B------:R-:W-:Y:S01]  /*10e0*/  IMAD R27, R9, R24, R6 ;  /* 0x00000018091b7224 */ /* 0x000fe200078e0206 */
[----:B------:R-:W1:Y:S01]  /*10f0*/  LDC R23, c[0x0][0x8a8] ;  /* 0x00022a00ff177b82 */ /* 0x000e620000000800 */
[----:B--2---:R-:W-:Y:S01]  /*1100*/  ISETP.NE.U32.AND P0, PT, R14, RZ, PT ;  /* 0x000000ff0e00720c */ /* 0x004fe20003f05070 */
[----:B------:R-:W-:-:S03]  /*1110*/  IMAD.IADD R3, R5, 0x1, R3 ;  /* 0x0000000105037824 */ /* 0x000fc600078e0203 */
[----:B------:R-:W-:-:S03]  /*1120*/  ISETP.NE.AND.EX P0, PT, R15, RZ, PT, P0 ;  /* 0x000000ff0f00720c */ /* 0x000fc60003f05300 */
[----:B------:R-:W2:Y:S01]  /*1130*/  LDC R12, c[0x0][0x8f0] ;  /* 0x00023c00ff0c7b82 */ /* 0x000ea20000000800 */
[-CC-:B---3--:R-:W-:Y:S02]  /*1140*/  SHF.R.U64 R13, R4, R10.reuse, R3.reuse ;  /* 0x0000000a040d7219 */ /* 0x188fe40000001203 */
[----:B------:R-:W-:-:S05]  /*1150*/  SHF.R.U32.HI R0, RZ, R10, R3 ;  /* 0x0000000aff007219 */ /* 0x000fca0000011603 */
[----:B------:R-:W3:Y:S01]  /*1160*/  LDC R20, c[0x0][0x8e0] ;  /* 0x00023800ff147b82 */ /* 0x000ee20000000800 */
[-CC-:B----4-:R-:W-:Y:S02]  /*1170*/  SHF.R.U64 R25, R13, R7.reuse, R0.reuse ;  /* 0x000000070d197219 */ /* 0x190fe40000001200 */
[----:B------:R-:W-:Y:S02]  /*1180*/  SHF.R.U32.HI R3, RZ, R7, R0 ;  /* 0x00000007ff037219 */ /* 0x000fe40000011600 */
[----:B------:R-:W-:Y:S02]  /*1190*/  MOV R0, 0xffffffff ;  /* 0xffffffff00007802 */ /* 0x000fe40000000f00 */
[--C-:B------:R-:W-:Y:S01]  /*11a0*/  SHF.R.U64 R26, R25, UR4, R3.reuse ;  /* 0x00000004191a7c19 */ /* 0x100fe20008001203 */
[----:B------:R-:W4:Y:S01]  /*11b0*/  LDC R21, c[0x0][0x8b8] ;  /* 0x00022e00ff157b82 */ /* 0x000f220000000800 */
[----:B------:R-:W-:Y:S02]  /*11c0*/  SHF.L.U32 R0, R0, UR4, RZ ;  /* 0x0000000400007c19 */ /* 0x000fe400080006ff */
[----:B------:R-:W-:Y:S01]  /*11d0*/  SHF.R.U32.HI R5, RZ, UR4, R3 ;  /* 0x00000004ff057c19 */ /* 0x000fe20008011603 */
[----:B------:R-:W-:Y:S01]  /*11e0*/  IMAD.MOV.U32 R4, RZ, RZ, R26 ;  /* 0x000000ffff047224 */ /* 0x000fe200078e001a */
[----:B------:R-:W-:Y:S01]  /*11f0*/  LOP3.LUT R0, RZ, R0, RZ, 0x33, !PT ;  /* 0x00000000ff007212 */ /* 0x000fe200078e33ff */
[----:B-1----:R-:W-:Y:S06]  /*1200*/  @!P0 BRA `(.L_x_16) ;  /* 0x0000000000288947 */ /* 0x002fec0003800000 */
[----:B------:R-:W1:Y:S02]  /*1210*/  LDC R3, c[0x0][0x8f4] ;  /* 0x00023d00ff037b82 */ /* 0x000e640000000800 */
[----:B-1----:R-:W-:-:S05]  /*1220*/  IADD3 R3, P0, R26, R3, RZ ;  /* 0x000000031a037210 */ /* 0x002fca0007f1e0ff */
[----:B------:R-:W-:-:S04]  /*1230*/  IMAD.X R9, RZ, RZ, R5, P0 ;  /* 0x000000ffff097224 */ /* 0x000fc800000e0605 */
[----:B------:R-:W-:-:S04]  /*1240*/  IMAD.WIDE.U32 R4, R9, R14, RZ ;  /* 0x0000000e09047225 */ /* 0x000fc800078e00ff */
[----:B------:R-:W-:-:S04]  /*1250*/  IMAD.WIDE.U32 R6, P0, R3, R15, R4 ;  /* 0x0000000f03067225 */ /* 0x000fc80007800004 */
[----:B------:R-:W-:Y:S01]  /*1260*/  IMAD.WIDE.U32 R4, R3, R14, RZ ;  /* 0x0000000e03047225 */ /* 0x000fe200078e00ff */
[----:B------:R-:W-:-:S03]  /*1270*/  IADD3.X R11, RZ, RZ, RZ, P0, !PT ;  /* 0x000000ffff0b7210 */ /* 0x000fc600007fe4ff */
[----:B------:R-:W-:Y:S01]  /*1280*/  IMAD.MOV.U32 R10, RZ, RZ, R7 ;  /* 0x000000ffff0a7224 */ /* 0x000fe200078e0007 */
[----:B------:R-:W-:-:S05]  /*1290*/  IADD3 RZ, P0, R5, R6, RZ ;  /* 0x0000000605ff7210 */ /* 0x000fca0007f1e0ff */
[----:B------:R-:W-:-:S08]  /*12a0*/  IMAD.WIDE.U32.X R4, R9, R15, R10, P0 ;  /* 0x0000000f09047225 */ /* 0x000fd000000e040a */
.L_x_16:
[----:B--2---:R-:W-:Y:S01]  /*12b0*/  SHF.R.U64 R3, R4, R12, R5 ;  /* 0x0000000c04037219 */ /* 0x004fe20000001205 */
[----:B------:R-:W-:Y:S01]  /*12c0*/  USHF.L.U32 UR4, UR38, UR4, URZ ;  /* 0x0000000426047299 */ /* 0x000fe2000800063f */
[----:B------:R-:W-:Y:S01]  /*12d0*/  LOP3.LUT R0, R25, R0, RZ, 0xc0, !PT ;  /* 0x0000000019007212 */ /* 0x000fe200078ec0ff */
[----:B------:R-:W-:Y:S01]  /*12e0*/  VIADD R4, R23, 0xffffffff ;  /* 0xffffffff17047836 */ /* 0x000fe20000000000 */
[C---:B------:R-:W-:Y:S02]  /*12f0*/  IADD3 R5, -R3.reuse, RZ, RZ ;  /* 0x000000ff03057210 */ /* 0x040fe40007ffe1ff */
[----:B------:R-:W-:Y:S01]  /*1300*/  SEL R8, R8, R27, !P1 ;  /* 0x0000001b08087207 */ /* 0x000fe20004800000 */
[----:B------:R-:W-:Y:S01]  /*1310*/  IMAD R3, R3, UR4, R0 ;  /* 0x0000000403037c24 */ /* 0x000fe2000f8e0200 */
[----:B------:R-:W-:Y:S01]  /*1320*/  LOP3.LUT R4, R13, R4, RZ, 0xc0, !PT ;  /* 0x000000040d047212 */ /* 0x000fe200078ec0ff */
[----:B---3--:R-:W-:Y:S01]  /*1330*/  IMAD R0, R5, R20, R26 ;  /* 0x0000001405007224 */ /* 0x008fe200078e021a */
[----:B------:R-:W-:Y:S01]  /*1340*/  R2UR UR47, R28 ;  /* 0x000000001c2f72ca */ /* 0x000fe200000e0000 */
[----:B----4-:R-:W-:-:S02]  /*1350*/  IMAD R8, R3, R21, R8 ;  /* 0x0000001503087224 */ /* 0x010fc400078e0208 */
[----:B------:R-:W-:Y:S02]  /*1360*/  IMAD R23, R0, R23, R4 ;  /* 0x0000001700177224 */ /* 0x000fe400078e0204 */
[----:B------:R-:W-:-:S03]  /*1370*/  IMAD.MOV.U32 R0, RZ, RZ, 0x1 ;  /* 0x00000001ff007424 */ /* 0x000fc600078e00ff */
[----:B------:R-:W-:Y:S02]  /*1380*/  SEL R158, R23, R8, !P1 ;  /* 0x00000008179e7207 */ /* 0x000fe40004800000 */
[----:B------:R-:W-:-:S07]  /*1390*/  SEL R23, R8, R23, !P1 ;  /* 0x0000001708177207 */ /* 0x000fce0004800000 */
.L_x_14:
[----:B------:R-:W-:-:S08]  /*13a0*/  NOP ;  /* 0x0000000000007918 */ /* 0x000fd00000000000 */
[----:B------:R-:W2:Y:S02]  /*13b0*/  USETMAXREG.TRY_ALLOC.CTAPOOL UP0, 0xe8 ;  /* 0x000000e8000079c8 */ /* 0x000ea40008000600 */
[----:B--2---:R-:W-:-:S13]  /*13c0*/  PLOP3.LUT P0, PT, PT, PT, UP0, 0x80, 0x0 ;  /* 0x000000000000781c */ /* 0x004fda0003f0f008 */
[----:B------:R-:W-:Y:S05]  /*13d0*/  @!P0 BRA `(.L_x_14) ;  /* 0xfffffffc00f08947 */ /* 0x000fea000383ffff */
[----:B------:R-:W-:Y:S02]  /*13e0*/  ULDC.64 UR4, c[0x0][0x590] ;  /* 0x0001640000047ab9 */ /* 0x000fe40000000a00 */
[----:B------:R-:W-:Y:S01]  /*13f0*/  IMAD.U32 R161, RZ, RZ, UR4 ;  /* 0x00000004ffa17e24 */ /* 0x000fe2000f8e00ff */
[----:B------:R-:W-:-:S04]  /*1400*/  MOV R162, UR5 ;  /* 0x0000000500a27c02 */ /* 0x000fc80008000f00 */
[----:B------:R-:W-:-:S04]  /*1410*/  ISETP.NE.U32.AND P1, PT, R161, RZ, PT ;  /* 0x000000ffa100720c */ /* 0x000fc80003f25070 */
[----:B------:R-:W-:-:S13]  /*1420*/  ISETP.NE.AND.EX P0, PT, R162, RZ, PT, P1 ;  /* 0x000000ffa200720c */ /* 0x000fda0003f05310 */
[----:B------:R-:W-:Y:S05]  /*1430*/  @P0 BRA `(.L_x_17) ;  /* 0x00000000002c0947 */ /* 0x000fea0003800000 */
[----:B------:R-:W-:Y:S02]  /*1440*/  ULDC.64 UR4, c[0x0][0x588] ;  /* 0x0001620000047ab9 */ /* 0x000fe40000000a00 */
[----:B------:R-:W-:-:S04]  /*1450*/  ISETP.NE.U32.AND P0, PT, RZ, UR4, PT ;  /* 0x00000004ff007c0c */ /* 0x000fc8000bf05070 */
[----:B------:R-:W-:-:S13]  /*1460*/  ISETP.NE.AND.EX P0, PT, RZ, UR5, PT, P0 ;  /* 0x00000005ff007c0c */ /* 0x000fda000bf05300 */
[----:B------:R-:W-:Y:S05]  /*1470*/  @!P0 BRA `(.L_x_18) ;  /* 0x0000000000108947 */ /* 0x000fea0003800000 */
[----:B------:R-:W2:Y:S02]  /*1480*/  LDC.64 R156, c[0x0][0x588] ;  /* 0x00016200ff9c7b82 */ /* 0x000ea40000000a00 */
[----:B--2---:R2:W5:Y:S01]  /*1490*/  LDG.E R156, desc[UR42][R156.64] ;  /* 0x0000002a9c9c7981 */ /* 0x004562000c1e1900 */
[----:B------:R-:W-:Y:S01]  /*14a0*/  IMAD.MOV.U32 R154, RZ, RZ, 0x1 ;  /* 0x00000001ff9a7424 */ /* 0x000fe200078e00ff */
[----:B------:R-:W-:Y:S06]  /*14b0*/  BRA `(.L_x_17) ;  /* 0x00000000000c7947 */ /* 0x000fec0003800000 */
.L_x_18:
[----:B------:R-:W-:Y:S01]  /*14c0*/  ULDC UR4, c[0x0][0x580] ;  /* 0x0001600000047ab9 */ /* 0x000fe20000000800 */
[----:B------:R-:W-:Y:S01]  /*14d0*/  IMAD.MOV.U32 R154, RZ, RZ, 0x1 ;  /* 0x00000001ff9a7424 */ /* 0x000fe200078e00ff */
[----:B------:R-:W-:-:S07]  /*14e0*/  MOV R156, UR4 ;  /* 0x00000004009c7c02 */ /* 0x000fce0008000f00 */
.L_x_17:
[----:B------:R-:W-:Y:S02]  /*14f0*/  ULDC.64 UR4, c[0x0][0x5b0] ;  /* 0x00016c0000047ab9 */ /* 0x000fe40000000a00 */
[----:B------:R-:W-:-:S04]  /*1500*/  ISETP.NE.U32.AND P0, PT, RZ, UR4, PT ;  /* 0x00000004ff007c0c */ /* 0x000fc8000bf05070 */
[----:B------:R-:W-:-:S13]  /*1510*/  ISETP.NE.AND.EX P0, PT, RZ, UR5, PT, P0 ;  /* 0x00000005ff007c0c */ /* 0x000fda000bf05300 */
[----:B------:R-:W-:Y:S05]  /*1520*/  @P0 BRA `(.L_x_19) ;  /* 0x0000000000240947 */ /* 0x000fea0003800000 */
[----:B------:R-:W-:Y:S02]  /*1530*/  ULDC.64 UR4, c[0x0][0x5a8] ;  /* 0x00016a0000047ab9 */ /* 0x000fe40000000a00 */
[----:B------:R-:W-:-:S04]  /*1540*/  ISETP.NE.U32.AND P0, PT, RZ, UR4, PT ;  /* 0x00000004ff007c0c */ /* 0x000fc8000bf05070 */
[----:B------:R-:W-:-:S13]  /*1550*/  ISETP.NE.AND.EX P0, PT, RZ, UR5, PT, P0 ;  /* 0x00000005ff007c0c */ /* 0x000fda000bf05300 */
[----:B------:R-:W-:Y:S05]  /*1560*/  @!P0 BRA `(.L_x_20) ;  /* 0x00000000000c8947 */ /* 0x000fea0003800000 */
[----:B------:R-:W2:Y:S02]  /*1570*/  LDC.64 R4, c[0x0][0x5a8] ;  /* 0x00016a00ff047b82 */ /* 0x000ea40000000a00 */
[----:B--2---:R3:W5:Y:S01]  /*1580*/  LDG.E R157, desc[UR42][R4.64] ;  /* 0x0000002a049d7981 */ /* 0x004762000c1e1900 */
[----:B------:R-:W-:Y:S05]  /*1590*/  BRA `(.L_x_19) ;  /* 0x0000000000087947 */ /* 0x000fea0003800000 */
.L_x_20:
[----:B------:R-:W-:Y:S02]  /*15a0*/  ULDC UR4, c[0x0][0x5a0] ;  /* 0x0001680000047ab9 */ /* 0x000fe40000000800 */
[----:B--2---:R-:W-:-:S07]  /*15b0*/  IMAD.U32 R157, RZ, RZ, UR4 ;  /* 0x00000004ff9d7e24 */ /* 0x004fce000f8e00ff */
.L_x_19:
[----:B------:R-:W-:Y:S01]  /*15c0*/  LOP3.LUT P2, RZ, R0, 0xff, RZ, 0xc0, !PT ;  /* 0x000000ff00ff7812 */ /* 0x000fe2000784c0ff */
[----:B------:R-:W-:Y:S01]  /*15d0*/  UMOV UR36, URZ ;  /* 0x0000003f00247c82 */ /* 0x000fe20008000000 */
[----:B------:R-:W-:-:S11]  /*15e0*/  PLOP3.LUT P0, PT, PT, PT, PT, 0x80, 0x0 ;  /* 0x000000000000781c */ /* 0x000fd60003f0f070 */
[----:B------:R-:W-:Y:S05]  /*15f0*/  @!P2 BRA `(.L_x_21) ;  /* 0x0000005400b8a947 */ /* 0x000fea0003800000 */
[----:B------:R-:W-:Y:S01]  /*1600*/  ULDC UR4, c[0x0][0x28c] ;  /* 0x0000a30000047ab9 */ /* 0x000fe20000000800 */
[----:B------:R-:W-:Y:S01]  /*1610*/  IMAD.MOV.U32 R155, RZ, RZ, 0x10 ;  /* 0x00000010ff9b7424 */ /* 0x000fe200078e00ff */
[----:B------:R-:W-:Y:S01]  /*1620*/  UIADD3 UR4, UR4, 0x3f, URZ ;  /* 0x0000003f04047890 */ /* 0x000fe2000fffe03f */
[----:B------:R-:W-:Y:S01]  /*1630*/  LOP3.LUT P0, RZ, R18, 0x4, RZ, 0xc0, !PT ;  /* 0x0000000412ff7812 */ /* 0x000fe2000780c0ff */
[----:B------:R-:W-:Y:S01]  /*1640*/  ULDC.64 UR54, c[0x0][0x198] ;  /* 0x0000660000367ab9 */ /* 0x000fe20000000a00 */
[----:B------:R-:W-:Y:S01]  /*1650*/  LOP3.LUT R159, R22, 0x1, RZ, 0xfc, !PT ;  /* 0x00000001169f7812 */ /* 0x000fe200078efcff */
[----:B------:R-:W-:Y:S01]  /*1660*/  USHF.R.S32.HI UR5, URZ, 0x1f, UR4 ;  /* 0x0000001f3f057899 */ /* 0x000fe20008011404 */
[----:B------:R-:W-:Y:S01]  /*1670*/  LOP3.LUT R160, R19, 0x1, RZ, 0xfc, !PT ;  /* 0x0000000113a07812 */ /* 0x000fe200078efcff */
[----:B------:R-:W-:Y:S01]  /*1680*/  UMOV UR48, URZ ;  /* 0x0000003f00307c82 */ /* 0x000fe20008000000 */
[----:B------:R-:W-:Y:S01]  /*1690*/  SEL R155, R155, 0xfffffff0, !P0 ;  /* 0xfffffff09b9b7807 */ /* 0x000fe20004000000 */
[----:B------:R-:W-:Y:S01]  /*16a0*/  ULEA.HI UR5, UR5, UR4, URZ, 0x6 ;  /* 0x0000000405057291 */ /* 0x000fe2000f8f303f */
[----:B------:R-:W-:Y:S01]  /*16b0*/  UMOV UR49, URZ ;  /* 0x0000003f00317c82 */ /* 0x000fe20008000000 */
[----:B------:R-:W-:-:S02]  /*16c0*/  UMOV UR50, URZ ;  /* 0x0000003f00327c82 */ /* 0x000fc40008000000 */
[----:B------:R-:W-:Y:S01]  /*16d0*/  USHF.R.S32.HI UR51, URZ, 0x6, UR5 ;  /* 0x000000063f337899 */ /* 0x000fe20008011405 */
[----:B------:R-:W-:-:S11]  /*16e0*/  UMOV UR36, URZ ;  /* 0x0000003f00247c82 */ /* 0x000fd60008000000 */
.L_x_133:
[----:B------:R-:W-:Y:S01]  /*16f0*/  LOP3.LUT R0, R18, 0x80, RZ, 0xc0, !PT ;  /* 0x0000008012007812 */ /* 0x000fe200078ec0ff */
[----:B------:R-:W4:Y:S01]  /*1700*/  S2UR UR52, SR_CgaCtaId ;  /* 0x00000000003479c3 */ /* 0x000f220000008800 */
[----:B------:R-:W-:Y:S02]  /*1710*/  UMOV UR53, 0x400 ;  /* 0x0000040000357882 */ /* 0x000fe40000000000 */
[----:B------:R-:W-:-:S06]  /*1720*/  SHF.R.U32.HI R0, RZ, 0x7, R0 ;  /* 0x00000007ff007819 */ /* 0x000fcc0000011600 */
[----:B-1----:R-:W1:Y:S01]  /*1730*/  SHFL.IDX PT, R0, R0, RZ, 0x1f ;  /* 0x00001fff00007589 */ /* 0x002e6200000e0000 */
[----:B----4-:R-:W-:Y:S01]  /*1740*/  ULEA UR53, UR52, UR53, 0x18 ;  /* 0x0000003534357291 */ /* 0x010fe2000f8ec03f */
[----:B-1----:R-:W-:-:S13]  /*1750*/  R2UR UR4, R0 ;  /* 0x00000000000472ca */ /* 0x002fda00000e0000 */
[----:B------:R-:W-:-:S04]  /*1760*/  ULEA.HI UR5, UR4, UR4, URZ, 0x1 ;  /* 0x0000000404057291 */ /* 0x000fc8000f8f083f */
[----:B------:R-:W-:-:S04]  /*1770*/  ULOP3.LUT UR5, UR5, 0x7fffe, URZ, 0xc0, !UPT ;  /* 0x0007fffe05057892 */ /* 0x000fc8000f8ec03f */
[----:B------:R-:W-:-:S03]  /*1780*/  UIADD3 UR5, UR4, -UR5, URZ ;  /* 0x8000000504057290 */ /* 0x000fc6000fffe03f */
[----:B------:R-:W-:Y:S01]  /*1790*/  ULDC UR4, c[0x0][0x28c] ;  /* 0x0000a30000047ab9 */ /* 0x000fe20000000800 */
[----:B------:R-:W-:Y:S01]  /*17a0*/  ULEA UR5, UR5, UR53, 0xd ;  /* 0x0000003505057291 */ /* 0x000fe2000f8e683f */
[----:B------:R-:W-:-:S03]  /*17b0*/  ISETP.LT.AND P0, PT, RZ, UR4, PT ;  /* 0x00000004ff007c0c */ /* 0x000fc6000bf01270 */
[----:B------:R-:W-:-:S04]  /*17c0*/  UIADD3 UR5, UR5, 0x8400, URZ ;  /* 0x0000840005057890 */ /* 0x000fc8000fffe03f */
[----:B------:R-:W-:-:S04]  /*17d0*/  USHF.R.U32.HI UR5, URZ, 0x4, UR5 ;  /* 0x000000043f057899 */ /* 0x000fc80008011605 */
[----:B------:R-:W-:Y:S02]  /*17e0*/  ULOP3.LUT UR44, UR5, 0x3fff, URZ, 0xc0, !UPT ;  /* 0x00003fff052c7892 */ /* 0x000fe4000f8ec03f */
[----:B------:R-:W-:Y:S10]  /*17f0*/  @P0 BRA `(.L_x_22) ;  /* 0x0000000000400947 */ /* 0x000ff40003800000 */
[----:B------:R-:W-:Y:S01]  /*1800*/  MOV R0, 0x0 ;  /* 0x0000000000007802 */ /* 0x000fe20000000f00 */
[----:B------:R-:W-:Y:S01]  /*1810*/  ULDC.64 UR4, c[0x4][0x70] ;  /* 0x01001c0000047ab9 */ /* 0x000fe20000000a00 */
[----:B------:R-:W-:Y:S01]  /*1820*/  ULDC.64 UR6, c[0x4][0x8] ;  /* 0x0100020000067ab9 */ /* 0x000fe20000000a00 */
[----:B---3--:R-:W-:Y:S01]  /*1830*/  MOV R4, UR4 ;  /* 0x0000000400047c02 */ /* 0x008fe20008000f00 */
[----:B------:R1:W3:Y:S01]  /*1840*/  LDC.64 R14, c[0x4][R0] ;  /* 0x01000000000e7b82 */ /* 0x0002e20000000a00 */
[----:B------:R-:W-:Y:S01]  /*1850*/  IMAD.U32 R5, RZ, RZ, UR5 ;  /* 0x00000005ff057e24 */ /* 0x000fe2000f8e00ff */
[----:B------:R-:W-:Y:S01]  /*1860*/  ULDC.64 UR4, c[0x4][0x78] ;  /* 0x01001e0000047ab9 */ /* 0x000fe20000000a00 */
[----:B------:R-:W-:Y:S01]  /*1870*/  IMAD.U32 R10, RZ, RZ, UR6 ;  /* 0x00000006ff0a7e24 */ /* 0x000fe2000f8e00ff */
[----:B------:R-:W-:Y:S01]  /*1880*/  MOV R7, UR5 ;  /* 0x0000000500077c02 */ /* 0x000fe20008000f00 */
[----:B------:R-:W-:Y:S01]  /*1890*/  IMAD.U32 R6, RZ, RZ, UR4 ;  /* 0x00000004ff067e24 */ /* 0x000fe2000f8e00ff */
[----:B------:R-:W-:Y:S01]  /*18a0*/  MOV R8, 0x1e1 ;  /* 0x000001e100087802 */ /* 0x000fe20000000f00 */
[----:B------:R-:W-:-:S02]  /*18b0*/  IMAD.U32 R11, RZ, RZ, UR7 ;  /* 0x00000007ff0b7e24 */ /* 0x000fc4000f8e00ff */
[----:B------:R-:W-:Y:S02]  /*18c0*/  IMAD.MOV.U32 R12, RZ, RZ, 0x1 ;  /* 0x00000001ff0c7424 */ /* 0x000fe400078e00ff */
[----:B-1----:R-:W-:-:S07]  /*18d0*/  IMAD.MOV.U32 R13, RZ, RZ, RZ ;  /* 0x000000ffff0d7224 */ /* 0x002fce00078e00ff */
[----:B------:R-:W-:-:S07]  /*18e0*/  LEPC R20, `(.L_x_22) ;  /* 0x000000001014794e */ /* 0x000fce0000000000 */
[----:B--23-5:R-:W-:Y:S05]  /*18f0*/  CALL.ABS.NOINC R14 ;  /* 0x000000000e007343 */ /* 0x02cfea0003c00000 */
.L_x_22:
[----:B------:R-:W-:-:S13]  /*1900*/  ISETP.NE.AND P0, PT, R159, 0x3, PT ;  /* 0x000000039f00780c */ /* 0x000fda0003f05270 */
[----:B------:R-:W-:Y:S05]  /*1910*/  @!P0 BRA `(.L_x_23) ;  /* 0x0000000000048947 */ /* 0x000fea0003800000 */
[----:B------:R-:W-:Y:S01]  /*1920*/  BPT.TRAP 0x1 ;  /* 0x000000040000795c */ /* 0x000fe20000300000 */
.L_x_23:
[----:B------:R-:W-:Y:S01]  /*1930*/  IMAD.U32 R0, RZ, RZ, UR49 ;  /* 0x00000031ff007e24 */ /* 0x000fe2000f8e00ff */
[----:B------:R-:W-:-:S04]  /*1940*/  MOV R3, UR50 ;  /* 0x0000003200037c02 */ /* 0x000fc80008000f00 */
[----:B------:R-:W-:Y:S02]  /*1950*/  LEA R3, R3, UR53, 0x3 ;  /* 0x0000003503037c11 */ /* 0x000fe4000f8e18ff */
[----:B------:R-:W-:-:S04]  /*1960*/  SHF.L.U32 R0, R0, 0x1f, RZ ;  /* 0x0000001f00007819 */ /* 0x000fc800000006ff */
[----:B------:R1:W4:Y:S01]  /*1970*/  SYNCS.PHASECHK.TRANS64.TRYWAIT P1, [R3+URZ], R0 ;  /* 0x00000000030075a7 */ /* 0x000322000802017f */
[----:B------:R-:W-:Y:S05]  /*1980*/  @!P0 BRA `(.L_x_24) ;  /* 0x0000000000048947 */ /* 0x000fea0003800000 */
[----:B------:R-:W-:Y:S01]  /*1990*/  BPT.TRAP 0x1 ;  /* 0x000000040000795c */ /* 0x000fe20000300000 */
.L_x_24:
[----:B----4-:R-:W-:Y:S05]  /*19a0*/  @P1 BRA `(.L_x_25) ;  /* 0x0000000000081947 */ /* 0x010fea0003800000 */
[----:B------:R-:W4:Y:S02]  /*19b0*/  SYNCS.PHASECHK.TRANS64.TRYWAIT P1, [R3+URZ], R0 ;  /* 0x00000000030075a7 */ /* 0x000f24000802017f */
[----:B----4-:R-:W-:Y:S05]  /*19c0*/  @!P1 BRA `(.L_x_26) ;  /* 0x0000008000b09947 */ /* 0x010fea0003800000 */
.L_x_25:
[----:B------:R-:W-:-:S04]  /*19d0*/  UISETP.LT.AND UP0, UPT, UR51, 0x1, UPT ;  /* 0x000000013300788c */ /* 0x000fc8000bf01270 */
[----:B------:R-:W-:-:S06]  /*19e0*/  USEL UR4, UR51, 0x1, UP0 ;  /* 0x0000000133047887 */ /* 0x000fcc0008000000 */
[----:B-1--4-:R-:W-:Y:S01]  /*19f0*/  IMAD.U32 R0, RZ, RZ, UR4 ;  /* 0x00000004ff007e24 */ /* 0x012fe2000f8e00ff */
[----:B------:R-:W-:Y:S05]  /*1a00*/  WARPSYNC.ALL ;  /* 0x0000000000007948 */ /* 0x000fea0003800000 */
[----:B------:R-:W-:-:S04]  /*1a10*/  IADD3 R0, -R0, UR51, RZ ;  /* 0x0000003300007c10 */ /* 0x000fc8000fffe1ff */
[----:B------:R-:W-:Y:S01]  /*1a20*/  ISETP.GE.AND P1, PT, R0, 0x1, PT ;  /* 0x000000010000780c */ /* 0x000fe20003f26270 */
[----:B------:R-:W-:Y:S01]  /*1a30*/  UIADD3 UR4, UR53, 0x28400, URZ ;  /* 0x0002840035047890 */ /* 0x000fe2000fffe03f */
[----:B------:R-:W-:Y:S01]  /*1a40*/  WARPGROUP.ARRIVE ;  /* 0x00000000000079c5 */ /* 0x000fe20000000000 */
[----:B------:R-:W-:Y:S02]  /*1a50*/  ULOP3.LUT UR8, UR44, 0x10000, URZ, 0xfc, !UPT ;  /* 0x000100002c087892 */ /* 0x000fe4000f8efc3f */
[----:B------:R-:W-:Y:S02]  /*1a60*/  USHF.R.U32.HI UR4, URZ, 0x4, UR4 ;  /* 0x000000043f047899 */ /* 0x000fe40008011604 */
[----:B------:R-:W-:Y:S02]  /*1a70*/  ULEA UR10, UR50, UR8, 0xb ;  /* 0x00000008320a7291 */ /* 0x000fe4000f8e583f */
[----:B------:R-:W-:Y:S01]  /*1a80*/  ULOP3.LUT UR4, UR4, 0x3fff, URZ, 0xc0, !UPT ;  /* 0x00003fff04047892 */ /* 0x000fe2000f8ec03f */
[----:B------:R-:W-:Y:S01]  /*1a90*/  UMOV UR5, 0x40000040 ;  /* 0x4000004000057882 */ /* 0x000fe20000000000 */
[----:B------:R-:W-:-:S02]  /*1aa0*/  UMOV UR7, 0x40000040 ;  /* 0x4000004000077882 */ /* 0x000fc40000000000 */
[----:B------:R-:W-:-:S03]  /*1ab0*/  ULOP3.LUT UR9, UR4, 0x10000, URZ, 0xfc, !UPT ;  /* 0x0001000004097892 */ /* 0x000fc6000f8efc3f */
[----:B------:R-:W-:Y:S01]  /*1ac0*/  UMOV UR4, UR10 ;  /* 0x0000000a00047c82 */ /* 0x000fe20008000000 */
[----:B------:R-:W-:-:S07]  /*1ad0*/  ULEA UR11, UR50, UR9, 0xa ;  /* 0x00000009320b7291 */ /* 0x000fce000f8e503f */
[----:B------:R-:W-:Y:S02]  /*1ae0*/  UMOV UR6, UR11 ;  /* 0x0000000b00067c82 */ /* 0x000fe40008000000 */
[----:B------:R-:W-:Y:S01]  /*1af0*/  HGMMA.64x128x16.F32 R88, gdesc[UR4], RZ, !UPT, gsb0 ;  /* 0x01e00000045879f0 */ /* 0x000fe2000c0008ff */
[----:B------:R-:W-:Y:S01]  /*1b00*/  UIADD3 UR4, UR10, 0x400, URZ ;  /* 0x000004000a047890 */ /* 0x000fe2000fffe03f */
[----:B------:R-:W-:Y:S01]  /*1b10*/  UMOV UR5, 0x40000040 ;  /* 0x4000004000057882 */ /* 0x000fe20000000000 */
[----:B------:R-:W-:Y:S02]  /*1b20*/  WARPGROUP.DEPBAR.LE gsb0, 0x0 ;  /* 0x00008000000079c5 */ /* 0x000fe40000010000 */
[----:B------:R-:W-:-:S07]  /*1b30*/  WARPGROUP.ARRIVE ;  /* 0x00000000000079c5 */ /* 0x000fce0000000000 */
[----:B------:R-:W-:Y:S01]  /*1b40*/  HGMMA.64x128x16.F32 R24, gdesc[UR4], RZ, !UPT, gsb0 ;  /* 0x01e00000041879f0 */ /* 0x000fe2000c0008ff */
[----:B------:R-:W-:Y:S02]  /*1b50*/  UIADD3 UR4, UR10, 0x2, URZ ;  /* 0x000000020a047890 */ /* 0x000fe4000fffe03f */
[----:B------:R-:W-:Y:S01]  /*1b60*/  UIADD3 UR6, UR11, 0x2, URZ ;  /* 0x000000020b067890 */ /* 0x000fe2000fffe03f */
[----:B------:R-:W-:Y:S01]  /*1b70*/  UMOV UR5, 0x40000040 ;  /* 0x4000004000057882 */ /* 0x000fe20000000000 */
[----:B------:R-:W-:Y:S01]  /*1b80*/  UMOV UR7, 0x40000040 ;  /* 0x4000004000077882 */ /* 0x000fe20000000000 */
[----:B------:R-:W-:Y:S02]  /*1b90*/  WARPGROUP.DEPBAR.LE gsb0, 0x0 ;  /* 0x00008000000079c5 */ /* 0x000fe40000010000 */
[----:B------:R-:W-:-:S06]  /*1ba0*/  WARPGROUP.ARRIVE ;  /* 0x00000000000079c5 */ /* 0x000fcc0000000000 */
[----:B------:R-:W-:Y:S01]  /*1bb0*/  HGMMA.64x128x16.F32 R88, gdesc[UR4], R88, gsb0 ;  /* 0x01e00000045879f0 */ /* 0x000fe20008000858 */
[----:B------:R-:W-:Y:S01]  /*1bc0*/  UIADD3 UR4, UR10, 0x402, URZ ;  /* 0x000004020a047890 */ /* 0x000fe2000fffe03f */
[----:B------:R-:W-:Y:S01]  /*1bd0*/  UMOV UR5, 0x40000040 ;  /* 0x4000004000057882 */ /* 0x000fe20000000000 */
[----:B------:R-:W-:Y:S02]  /*1be0*/  WARPGROUP.DEPBAR.LE gsb0, 0x0 ;  /* 0x00008000000079c5 */ /* 0x000fe40000010000 */
[----:B------:R-:W-:-:S07]  /*1bf0*/  WARPGROUP.ARRIVE ;  /* 0x00000000000079c5 */ /* 0x000fce0000000000 */
[----:B------:R-:W-:Y:S01]  /*1c00*/  HGMMA.64x128x16.F32 R24, gdesc[UR4], R24, gsb0 ;  /* 0x01e00000041879f0 */ /* 0x000fe20008000818 */
        /* <DEDUP_REMOVED lines=23> */
[----:B------:R-:W-:Y:S03]  /*1d80*/  HGMMA.64x128x16.F32 R24, gdesc[UR4], R24, gsb0 ;  /* 0x01e00000041879f0 */ /* 0x000fe60008000818 */
[----:B------:R-:W-:Y:S02]  /*1d90*/  WARPGROUP.DEPBAR.LE gsb0, 0x0 ;  /* 0x00008000000079c5 */ /* 0x000fe40000010000 */
[----:B------:R-:W-:Y:S05]  /*1da0*/  @!P1 BRA `(.L_x_27) ;  /* 0x0000000400609947 */ /* 0x000fea0003800000 */
[----:B------:R-:W-:Y:S02]  /*1db0*/  UIADD3 UR10, UR50, 0x1, URZ ;  /* 0x00000001320a7890 */ /* 0x000fe4000fffe03f */
[----:B------:R-:W-:Y:S02]  /*1dc0*/  MOV R3, UR50 ;  /* 0x0000003200037c02 */ /* 0x000fe40008000f00 */
[----:B------:R-:W-:-:S04]  /*1dd0*/  UISETP.NE.AND UP0, UPT, UR10, 0x4, UPT ;  /* 0x000000040a00788c */ /* 0x000fc8000bf05270 */
[----:B------:R-:W-:Y:S02]  /*1de0*/  USEL UR4, URZ, 0x1, UP0 ;  /* 0x000000013f047887 */ /* 0x000fe40008000000 */
[----:B------:R-:W-:Y:S02]  /*1df0*/  USEL UR10, UR10, URZ, UP0 ;  /* 0x0000003f0a0a7287 */ /* 0x000fe40008000000 */
[----:B------:R-:W-:-:S06]  /*1e00*/  ULOP3.LUT UR4, UR49, UR4, URZ, 0x3c, !UPT ;  /* 0x0000000431047292 */ /* 0x000fcc000f8e3c3f */
[----:B------:R-:W-:-:S07]  /*1e10*/  IMAD.U32 R6, RZ, RZ, UR4 ;  /* 0x00000004ff067e24 */ /* 0x000fce000f8e00ff */
.L_x_34:
[----:B------:R-:W-:Y:S05]  /*1e20*/  @!P0 BRA `(.L_x_28) ;  /* 0x0000000000048947 */ /* 0x000fea0003800000 */
[----:B------:R-:W-:Y:S01]  /*1e30*/  BPT.TRAP 0x1 ;  /* 0x000000040000795c */ /* 0x000fe20000300000 */
.L_x_28:
[----:B------:R-:W-:Y:S01]  /*1e40*/  ULEA UR4, UR10, UR53, 0x3 ;  /* 0x000000350a047291 */ /* 0x000fe2000f8e183f */
[----:B---3--:R-:W-:-:S08]  /*1e50*/  SHF.L.U32 R4, R6, 0x1f, RZ ;  /* 0x0000001f06047819 */ /* 0x008fd000000006ff */
[----:B------:R1:W3:Y:S01]  /*1e60*/  SYNCS.PHASECHK.TRANS64.TRYWAIT P1, [UR4], R4 ;  /* 0x00000004ff0075a7 */ /* 0x0002e20008020144 */
[----:B------:R-:W-:Y:S05]  /*1e70*/  @!P0 BRA `(.L_x_29) ;  /* 0x0000000000048947 */ /* 0x000fea0003800000 */
[----:B------:R-:W-:Y:S01]  /*1e80*/  BPT.TRAP 0x1 ;  /* 0x000000040000795c */ /* 0x000fe20000300000 */
.L_x_29:
[----:B---3--:R-:W-:Y:S05]  /*1e90*/  @P1 BRA `(.L_x_30) ;  /* 0x0000000000081947 */ /* 0x008fea0003800000 */
[----:B------:R-:W3:Y:S02]  /*1ea0*/  SYNCS.PHASECHK.TRANS64.TRYWAIT P1, [UR4], R4 ;  /* 0x00000004ff0075a7 */ /* 0x000ee40008020144 */
[----:B---3--:R-:W-:Y:S05]  /*1eb0*/  @!P1 BRA `(.L_x_31) ;  /* 0x0000007c00889947 */ /* 0x008fea0003800000 */
.L_x_30:
[----:B------:R-:W-:Y:S01]  /*1ec0*/  ULEA UR11, UR10, UR8, 0xb ;  /* 0x000000080a0b7291 */ /* 0x000fe2000f8e583f */
[----:B------:R-:W-:Y:S01]  /*1ed0*/  WARPGROUP.ARRIVE ;  /* 0x00000000000079c5 */ /* 0x000fe20000000000 */
[----:B------:R-:W-:Y:S01]  /*1ee0*/  ULEA UR12, UR10, UR9, 0xa ;  /* 0x000000090a0c7291 */ /* 0x000fe2000f8e503f */
[----:B------:R-:W-:Y:S01]  /*1ef0*/  UMOV UR5, 0x40000040 ;  /* 0x4000004000057882 */ /* 0x000fe20000000000 */
[----:B------:R-:W-:-:S03]  /*1f00*/  UMOV UR7, 0x40000040 ;  /* 0x4000004000077882 */ /* 0x000fc60000000000 */
[----:B------:R-:W-:Y:S02]  /*1f10*/  UMOV UR4, UR11 ;  /* 0x0000000b00047c82 */ /* 0x000fe40008000000 */
[----:B------:R-:W-:Y:S02]  /*1f20*/  UMOV UR6, UR12 ;  /* 0x0000000c00067c82 */ /* 0x000fe40008000000 */
        /* <DEDUP_REMOVED lines=44> */
[----:B------:R-:W-:Y:S01]  /*21f0*/  BPT.TRAP 0x1 ;  /* 0x000000040000795c */ /* 0x000fe20000300000 */
.L_x_32:
[----:B------:R-:W-:-:S13]  /*2200*/  ISETP.NE.AND P1, PT, R152, RZ, PT ;  /* 0x000000ff9800720c */ /* 0x000fda0003f25270 */
[----:B-1-3--:R-:W-:-:S05]  /*2210*/  @P1 LEA R4, R3, UR53, 0x3 ;  /* 0x0000003503041c11 */ /* 0x00afca000f8e18ff */
[----:B------:R-:W-:-:S05]  /*2220*/  @P1 VIADD R4, R4, 0x20 ;  /* 0x0000002004041836 */ /* 0x000fca0000000000 */
[----:B------:R-:W-:-:S04]  /*2230*/  @P1 PRMT R4, R153, 0x654, R4 ;  /* 0x0000065499041816 */ /* 0x000fc80000000004 */
[----:B------:R1:W-:Y:S01]  /*2240*/  @P1 SYNCS.ARRIVE.TRANS64.RED.A1T0 RZ, [R4+URZ], RZ ;  /* 0x000000ff04ff19a7 */ /* 0x0003e2000810043f */
[----:B------:R-:W-:-:S13]  /*2250*/  ISETP.GT.U32.AND P1, PT, R22, 0x1, PT ;  /* 0x000000011600780c */ /* 0x000fda0003f24070 */
[----:B-1----:R-:W-:Y:S05]  /*2260*/  @P1 BRA `(.L_x_33) ;  /* 0x0000000000041947 */ /* 0x002fea0003800000 */
[----:B------:R-:W-:Y:S01]  /*2270*/  BPT.TRAP 0x1 ;  /* 0x000000040000795c */ /* 0x000fe20000300000 */
.L_x_33:
[----:B------:R-:W-:Y:S01]  /*2280*/  UIADD3 UR10, UR10, 0x1, URZ ;  /* 0x000000010a0a7890 */ /* 0x000fe2000fffe03f */
[C---:B------:R-:W-:Y:S01]  /*2290*/  ISETP.GT.AND P2, PT, R0.reuse, 0x1, PT ;  /* 0x000000010000780c */ /* 0x040fe20003f44270 */
[----:B------:R-:W-:Y:S01]  /*22a0*/  VIADD R0, R0, 0xffffffff ;  /* 0xffffffff00007836 */ /* 0x000fe20000000000 */
[----:B------:R-:W-:Y:S01]  /*22b0*/  IADD3 R3, R3, 0x1, RZ ;  /* 0x0000000103037810 */ /* 0x000fe20007ffe0ff */
[----:B------:R-:W-:-:S03]  /*22c0*/  UISETP.NE.AND UP0, UPT, UR10, 0x4, UPT ;  /* 0x000000040a00788c */ /* 0x000fc6000bf05270 */
[C---:B------:R-:W-:Y:S01]  /*22d0*/  ISETP.NE.AND P1, PT, R3.reuse, 0x4, PT ;  /* 0x000000040300780c */ /* 0x040fe20003f25270 */
[----:B------:R-:W-:Y:S02]  /*22e0*/  USEL UR4, URZ, 0x1, UP0 ;  /* 0x000000013f047887 */ /* 0x000fe40008000000 */
[----:B------:R-:W-:Y:S01]  /*22f0*/  USEL UR10, UR10, URZ, UP0 ;  /* 0x0000003f0a0a7287 */ /* 0x000fe20008000000 */
[----:B------:R-:W-:-:S03]  /*2300*/  SEL R3, R3, RZ, P1 ;  /* 0x000000ff03037207 */ /* 0x000fc60000800000 */
[----:B------:R-:W-:Y:S01]  /*2310*/  LOP3.LUT R6, R6, UR4, RZ, 0x3c, !PT ;  /* 0x0000000406067c12 */ /* 0x000fe2000f8e3cff */
[----:B------:R-:W-:Y:S07]  /*2320*/  @P2 BRA `(.L_x_34) ;  /* 0xfffffff800bc2947 */ /* 0x000fee000383ffff */
.L_x_27:
[----:B------:R-:W1:Y:S02]  /*2330*/  LDC R0, c[0x0][0x28c] ;  /* 0x0000a300ff007b82 */ /* 0x000e640000000800 */
[----:B-1----:R-:W-:-:S13]  /*2340*/  ISETP.GE.AND P1, PT, R0, 0x1, PT ;  /* 0x000000010000780c */ /* 0x002fda0003f26270 */
[----:B------:R-:W-:Y:S05]  /*2350*/  @!P1 BRA `(.L_x_35) ;  /* 0x0000000000449947 */ /* 0x000fea0003800000 */
[----:B------:R-:W-:Y:S05]  /*2360*/  @!P0 BRA `(.L_x_36) ;  /* 0x0000000000048947 */ /* 0x000fea0003800000 */
[----:B------:R-:W-:Y:S01]  /*2370*/  BPT.TRAP 0x1 ;  /* 0x000000040000795c */ /* 0x000fe20000300000 */
.L_x_36:
[----:B------:R-:W-:Y:S01]  /*2380*/  ISETP.NE.AND P0, PT, R152, RZ, PT ;  /* 0x000000ff9800720c */ /* 0x000fe20003f05270 */
[----:B------:R-:W-:Y:S01]  /*2390*/  UISETP.LT.AND UP1, UPT, UR51, 0x1, UPT ;  /* 0x000000013300788c */ /* 0x000fe2000bf21270 */
[----:B------:R-:W-:-:S11]  /*23a0*/  IMAD.U32 R3, RZ, RZ, UR53 ;  /* 0x00000035ff037e24 */ /* 0x000fd6000f8e00ff */
[----:B------:R-:W-:-:S05]  /*23b0*/  VOTEU.ANY UP0, P0 ;  /* 0x00000000003f7886 */ /* 0x000fca0000000100 */
[----:B------:R-:W-:-:S04]  /*23c0*/  @UP0 USEL UR4, UR51, 0x1, UP1 ;  /* 0x0000000133040887 */ /* 0x000fc80008800000 */
[----:B------:R-:W-:-:S06]  /*23d0*/  @UP0 UIADD3 UR4, UR50, UR51, -UR4 ;  /* 0x0000003332040290 */ /* 0x000fcc000fffe804 */
[----:B------:R-:W-:-:S05]  /*23e0*/  IMAD.U32 R0, RZ, RZ, UR4 ;  /* 0x00000004ff007e24 */ /* 0x000fca000f8e00ff */
[----:B------:R-:W-:-:S04]  /*23f0*/  @P0 SHF.L.U32 R0, R0, 0x3, RZ ;  /* 0x0000000300000819 */ /* 0x000fc800000006ff */
[----:B------:R-:W-:-:S04]  /*2400*/  @P0 LOP3.LUT R0, R0, 0x18, RZ, 0xc0, !PT ;  /* 0x0000001800000812 */ /* 0x000fc800078ec0ff */
[----:B------:R-:W-:-:S04]  /*2410*/  @P0 IADD3 R0, R3, 0x20, R0 ;  /* 0x0000002003000810 */ /* 0x000fc80007ffe000 */
[----:B------:R-:W-:-:S04]  /*2420*/  @P0 PRMT R0, R153, 0x654, R0 ;  /* 0x0000065499000816 */ /* 0x000fc80000000000 */
[----:B------:R1:W-:Y:S01]  /*2430*/  @P0 SYNCS.ARRIVE.TRANS64.RED.A1T0 RZ, [R0+URZ], RZ ;  /* 0x000000ff00ff09a7 */ /* 0x0003e2000810043f */
[----:B------:R-:W-:-:S13]  /*2440*/  ISETP.GT.U32.AND P0, PT, R22, 0x1, PT ;  /* 0x000000011600780c */ /* 0x000fda0003f04070 */
[----:B-1----:R-:W-:Y:S05]  /*2450*/  @P0 BRA `(.L_x_35) ;  /* 0x0000000000040947 */ /* 0x002fea0003800000 */
[----:B------:R-:W-:Y:S01]  /*2460*/  BPT.TRAP 0x1 ;  /* 0x000000040000795c */ /* 0x000fe20000300000 */
.L_x_35:
[----:B------:R-:W-:Y:S01]  /*2470*/  UIADD3 UR4, UR53, 0x200, URZ ;  /* 0x0000020035047890 */ /* 0x000fe2000fffe03f */
[----:B------:R-:W-:Y:S02]  /*2480*/  R2UR UR46, R23 ;  /* 0x00000000172e72ca */ /* 0x000fe400000e0000 */
[----:B------:R-:W-:Y:S01]  /*2490*/  R2UR UR45, R158 ;  /* 0x000000009e2d72ca */ /* 0x000fe200000e0000 */
[----:B------:R-:W-:-:S06]  /*24a0*/  ULOP3.LUT UP0, URZ, UR4, 0x1bf, URZ, 0xc0, !UPT ;  /* 0x000001bf043f7892 */ /* 0x000fcc000f80c03f */
[----:B------:R-:W-:-:S04]  /*24b0*/  PLOP3.LUT P0, PT, PT, PT, UP0, 0x80, 0x0 ;  /* 0x000000000000781c */ /* 0x000fc80003f0f008 */
[----:B------:R-:W-:Y:S02]  /*24c0*/  USHF.L.U32 UR46, UR46, 0x8, URZ ;  /* 0x000000082e2e7899 */ /* 0x000fe4000800063f */
[----:B------:R-:W-:-:S07]  /*24d0*/  USHF.L.U32 UR45, UR45, 0x7, URZ ;  /* 0x000000072d2d7899 */ /* 0x000fce000800063f */
[----:B------:R-:W-:Y:S05]  /*24e0*/  @!P0 BRA `(.L_x_37) ;  /* 0x00000000007c8947 */ /* 0x000fea0003800000 */
[----:B------:R-:W-:Y:S01]  /*24f0*/  MOV R23, 0x0 ;  /* 0x0000000000177802 */ /* 0x000fe20000000f00 */
[----:B------:R-:W-:Y:S01]  /*2500*/  ULDC.64 UR4, c[0x4][0x80] ;  /* 0x0100200000047ab9 */ /* 0x000fe20000000a00 */
[----:B------:R-:W-:Y:S01]  /*2510*/  ULDC.64 UR6, c[0x4][0x10] ;  /* 0x0100040000067ab9 */ /* 0x000fe20000000a00 */
[----:B---3--:R-:W-:Y:S01]  /*2520*/  IMAD.U32 R4, RZ, RZ, UR4 ;  /* 0x00000004ff047e24 */ /* 0x008fe2000f8e00ff */
[----:B------:R1:W3:Y:S01]  /*2530*/  LDC.64 R14, c[0x4][R23] ;  /* 0x01000000170e7b82 */ /* 0x0002e20000000a00 */
[----:B------:R-:W-:Y:S01]  /*2540*/  MOV R5, UR5 ;  /* 0x0000000500057c02 */ /* 0x000fe20008000f00 */
[----:B------:R-:W-:Y:S01]  /*2550*/  ULDC.64 UR4, c[0x4][0x88] ;  /* 0x0100220000047ab9 */ /* 0x000fe20000000a00 */
[----:B------:R-:W-:Y:S01]  /*2560*/  MOV R10, UR6 ;  /* 0x00000006000a7c02 */ /* 0x000fe20008000f00 */
[----:B------:R-:W-:Y:S01]  /*2570*/  IMAD.U32 R6, RZ, RZ, UR4 ;  /* 0x00000004ff067e24 */ /* 0x000fe2000f8e00ff */
[----:B------:R-:W-:Y:S01]  /*2580*/  MOV R12, 0x1 ;  /* 0x00000001000c7802 */ /* 0x000fe20000000f00 */
[----:B------:R-:W-:-:S02]  /*2590*/  IMAD.U32 R7, RZ, RZ, UR5 ;  /* 0x00000005ff077e24 */ /* 0x000fc4000f8e00ff */
[----:B------:R-:W-:Y:S02]  /*25a0*/  IMAD.U32 R11, RZ, RZ, UR7 ;  /* 0x00000007ff0b7e24 */ /* 0x000fe4000f8e00ff */
[----:B------:R-:W-:Y:S02]  /*25b0*/  IMAD.MOV.U32 R8, RZ, RZ, 0x70 ;  /* 0x00000070ff087424 */ /* 0x000fe400078e00ff */
[----:B-1----:R-:W-:-:S07]  /*25c0*/  IMAD.MOV.U32 R13, RZ, RZ, RZ ;  /* 0x000000ffff0d7224 */ /* 0x002fce00078e00ff */
[----:B------:R-:W-:-:S07]  /*25d0*/  LEPC R20, `(.L_x_38) ;  /* 0x000000001014794e */ /* 0x000fce0000000000 */
[----:B--23-5:R-:W-:Y:S05]  /*25e0*/  CALL.ABS.NOINC R14 ;  /* 0x000000000e007343 */ /* 0x02cfea0003c00000 */
.L_x_38:
[----:B------:R1:W2:Y:S01]  /*25f0*/  LDC.64 R14, c[0x4][R23] ;  /* 0x01000000170e7b82 */ /* 0x0002a20000000a00 */
[----:B------:R-:W-:Y:S01]  /*2600*/  ULDC.64 UR4, c[0x4][0x80] ;  /* 0x0100200000047ab9 */ /* 0x000fe20000000a00 */
[----:B------:R-:W-:Y:S01]  /*2610*/  ULDC.64 UR6, c[0x4][0x10] ;  /* 0x0100040000067ab9 */ /* 0x000fe20000000a00 */
[----:B------:R-:W-:Y:S01]  /*2620*/  IMAD.U32 R4, RZ, RZ, UR4 ;  /* 0x00000004ff047e24 */ /* 0x000fe2000f8e00ff */
[----:B------:R-:W-:Y:S01]  /*2630*/  MOV R5, UR5 ;  /* 0x0000000500057c02 */ /* 0x000fe20008000f00 */
[----:B------:R-:W-:Y:S01]  /*2640*/  ULDC.64 UR4, c[0x4][0x88] ;  /* 0x0100220000047ab9 */ /* 0x000fe20000000a00 */
[----:B------:R-:W-:Y:S01]  /*2650*/  MOV R10, UR6 ;  /* 0x00000006000a7c02 */ /* 0x000fe20008000f00 */
[----:B------:R-:W-:Y:S01]  /*2660*/  IMAD.U32 R6, RZ, RZ, UR4 ;  /* 0x00000004ff067e24 */ /* 0x000fe2000f8e00ff */
[----:B------:R-:W-:Y:S01]  /*2670*/  MOV R12, 0x1 ;  /* 0x00000001000c7802 */ /* 0x000fe20000000f00 */
[----:B------:R-:W-:Y:S02]  /*2680*/  IMAD.U32 R7, RZ, RZ, UR5 ;  /* 0x00000005ff077e24 */ /* 0x000fe4000f8e00ff */
[----:B------:R-:W-:-:S02]  /*2690*/  IMAD.U32 R11, RZ, RZ, UR7 ;  /* 0x00000007ff0b7e24 */ /* 0x000fc4000f8e00ff */
[----:B------:R-:W-:Y:S02]  /*26a0*/  IMAD.MOV.U32 R8, RZ, RZ, 0x70 ;  /* 0x00000070ff087424 */ /* 0x000fe400078e00ff */
[----:B-1----:R-:W-:-:S07]  /*26b0*/  IMAD.MOV.U32 R13, RZ, RZ, RZ ;  /* 0x000000ffff0d7224 */ /* 0x002fce00078e00ff */
[----:B------:R-:W-:-:S07]  /*26c0*/  LEPC R20, `(.L_x_37) ;  /* 0x000000001014794e */ /* 0x000fce0000000000 */
[----:B--2---:R-:W-:Y:S05]  /*26d0*/  CALL.ABS.NOINC R14 ;  /* 0x000000000e007343 */ /* 0x004fea0003c00000 */
.L_x_37:
[----:B------:R-:W-:Y:S02]  /*26e0*/  ULDC.64 UR4, c[0x0][0x590] ;  /* 0x0001640000047ab9 */ /* 0x000fe40000000a00 */
[----:B------:R-:W-:Y:S01]  /*26f0*/  IMAD.U32 R161, RZ, RZ, UR4 ;  /* 0x00000004ffa17e24 */ /* 0x000fe2000f8e00ff */
[----:B------:R-:W-:-:S04]  /*2700*/  MOV R162, UR5 ;  /* 0x0000000500a27c02 */ /* 0x000fc80008000f00 */
[----:B------:R-:W-:-:S04]  /*2710*/  ISETP.NE.U32.AND P0, PT, R161, RZ, PT ;  /* 0x000000ffa100720c */ /* 0x000fc80003f05070 */
[----:B------:R-:W-:-:S13]  /*2720*/  ISETP.NE.AND.EX P0, PT, R162, RZ, PT, P0 ;  /* 0x000000ffa200720c */ /* 0x000fda0003f05300 */
[----:B------:R-:W-:Y:S05]  /*2730*/  @!P0 BRA `(.L_x_39) ;  /* 0x0000000000348947 */ /* 0x000fea0003800000 */
[----:B------:R-:W-:Y:S02]  /*2740*/  ULDC.64 UR4, c[0x0][0x588] ;  /* 0x0001620000047ab9 */ /* 0x000fe40000000a00 */
[----:B------:R-:W-:-:S04]  /*2750*/  ISETP.NE.U32.AND P1, PT, RZ, UR4, PT ;  /* 0x00000004ff007c0c */ /* 0x000fc8000bf25070 */
[----:B------:R-:W-:-:S13]  /*2760*/  ISETP.NE.AND.EX P1, PT, RZ, UR5, PT, P1 ;  /* 0x00000005ff007c0c */ /* 0x000fda000bf25310 */
[----:B------:R-:W-:Y:S05]  /*2770*/  @!P1 BRA `(.L_x_40) ;  /* 0x0000000000189947 */ /* 0x000fea0003800000 */
[----:B---3--:R-:W1:Y:S01]  /*2780*/  LDC.64 R4, c[0x0][0x588] ;  /* 0x00016200ff047b82 */ /* 0x008e620000000a00 */
[----:B------:R-:W-:-:S04]  /*2790*/  IMAD R3, R161, UR47, RZ ;  /* 0x0000002fa1037c24 */ /* 0x000fc8000f8e02ff */
[----:B-1----:R-:W-:-:S05]  /*27a0*/  IMAD.WIDE R4, R3, 0x4, R4 ;  /* 0x0000000403047825 */ /* 0x002fca00078e0204 */
[----:B-----5:R1:W5:Y:S01]  /*27b0*/  LDG.E R156, desc[UR42][R4.64] ;  /* 0x0000002a049c7981 */ /* 0x020362000c1e1900 */
[----:B------:R-:W-:Y:S01]  /*27c0*/  IMAD.MOV.U32 R154, RZ, RZ, 0x1 ;  /* 0x00000001ff9a7424 */ /* 0x000fe200078e00ff */
[----:B------:R-:W-:Y:S06]  /*27d0*/  BRA `(.L_x_39) ;  /* 0x00000000000c7947 */ /* 0x000fec0003800000 */
.L_x_40:
[----:B------:R-:W-:Y:S01]  /*27e0*/  ULDC UR4, c[0x0][0x580] ;  /* 0x0001600000047ab9 */ /* 0x000fe20000000800 */
[----:B------:R-:W-:Y:S01]  /*27f0*/  IMAD.MOV.U32 R154, RZ, RZ, 0x1 ;  /* 0x00000001ff9a7424 */ /* 0x000fe200078e00ff */
[----:B-----5:R-:W-:-:S07]  /*2800*/  MOV R156, UR4 ;  /* 0x00000004009c7c02 */ /* 0x020fce0008000f00 */
.L_x_39:
[----:B------:R-:W4:Y:S02]  /*2810*/  LDC.64 R6, c[0x0][0x5b0] ;  /* 0x00016c00ff067b82 */ /* 0x000f240000000a00 */
[----:B----4-:R-:W-:-:S04]  /*2820*/  ISETP.NE.U32.AND P1, PT, R6, RZ, PT ;  /* 0x000000ff0600720c */ /* 0x010fc80003f25070 */
[----:B------:R-:W-:-:S13]  /*2830*/  ISETP.NE.AND.EX P1, PT, R7, RZ, PT, P1 ;  /* 0x000000ff0700720c */ /* 0x000fda0003f25310 */
[----:B------:R-:W-:Y:S05]  /*2840*/  @!P1 BRA `(.L_x_41) ;  /* 0x00000000002c9947 */ /* 0x000fea0003800000 */
[----:B------:R-:W-:Y:S02]  /*2850*/  ULDC.64 UR4, c[0x0][0x5a8] ;  /* 0x00016a0000047ab9 */ /* 0x000fe40000000a00 */
[----:B------:R-:W-:-:S04]  /*2860*/  ISETP.NE.U32.AND P1, PT, RZ, UR4, PT ;  /* 0x00000004ff007c0c */ /* 0x000fc8000bf25070 */
[----:B------:R-:W-:-:S13]  /*2870*/  ISETP.NE.AND.EX P1, PT, RZ, UR5, PT, P1 ;  /* 0x00000005ff007c0c */ /* 0x000fda000bf25310 */
[----:B------:R-:W-:Y:S05]  /*2880*/  @!P1 BRA `(.L_x_42) ;  /* 0x0000000000149947 */ /* 0x000fea0003800000 */
[----:B-1-3--:R-:W1:Y:S01]  /*2890*/  LDC.64 R4, c[0x0][0x5a8] ;  /* 0x00016a00ff047b82 */ /* 0x00ae620000000a00 */
[----:B------:R-:W-:-:S04]  /*28a0*/  IMAD R3, R6, UR47, RZ ;  /* 0x0000002f06037c24 */ /* 0x000fc8000f8e02ff */
[----:B-1----:R-:W-:-:S05]  /*28b0*/  IMAD.WIDE R4, R3, 0x4, R4 ;  /* 0x0000000403047825 */ /* 0x002fca00078e0204 */
[----:B--2--5:R4:W5:Y:S01]  /*28c0*/  LDG.E R157, desc[UR42][R4.64] ;  /* 0x0000002a049d7981 */ /* 0x024962000c1e1900 */
[----:B------:R-:W-:Y:S05]  /*28d0*/  BRA `(.L_x_41) ;  /* 0x0000000000087947 */ /* 0x000fea0003800000 */
.L_x_42:
[----:B------:R-:W-:Y:S02]  /*28e0*/  ULDC UR4, c[0x0][0x5a0] ;  /* 0x0001680000047ab9 */ /* 0x000fe40000000800 */
[----:B--2--5:R-:W-:-:S07]  /*28f0*/  IMAD.U32 R157, RZ, RZ, UR4 ;  /* 0x00000004ff9d7e24 */ /* 0x024fce000f8e00ff */
.L_x_41:
[----:B------:R-:W-:Y:S01]  /*2900*/  ULDC.64 UR4, c[0x0][0x588] ;  /* 0x0001620000047ab9 */ /* 0x000fe20000000a00 */
[----:B------:R-:W-:Y:S01]  /*2910*/  ISETP.NE.U32.AND P1, PT, R161, RZ, PT ;  /* 0x000000ffa100720c */ /* 0x000fe20003f25070 */
[----:B------:R-:W-:Y:S02]  /*2920*/  UISETP.NE.U32.AND UP0, UPT, UR4, URZ, UPT ;  /* 0x0000003f0400728c */ /* 0x000fe4000bf05070 */
[----:B------:R-:W-:Y:S01]  /*2930*/  ISETP.NE.U32.AND P3, PT, RZ, UR4, PT ;  /* 0x00000004ff007c0c */ /* 0x000fe2000bf65070 */
[----:B------:R-:W-:Y:S01]  /*2940*/  IMAD.MOV.U32 R3, RZ, RZ, 0x1 ;  /* 0x00000001ff037424 */ /* 0x000fe200078e00ff */
[----:B------:R-:W-:Y:S01]  /*2950*/  ISETP.NE.AND.EX P4, PT, R162, RZ, PT, P1 ;  /* 0x000000ffa200720c */ /* 0x000fe20003f85310 */
[----:B------:R-:W-:Y:S02]  /*2960*/  UISETP.NE.AND.EX UP0, UPT, UR5, URZ, UPT, UP0 ;  /* 0x0000003f0500728c */ /* 0x000fe4000bf05300 */
[----:B------:R-:W-:Y:S02]  /*2970*/  ISETP.NE.AND.EX P3, PT, RZ, UR5, PT, P3 ;  /* 0x00000005ff007c0c */ /* 0x000fe4000bf65330 */
[----:B------:R-:W-:-:S02]  /*2980*/  MOV R0, 0x1 ;  /* 0x0000000100007802 */ /* 0x000fc40000000f00 */
[----:B------:R-:W-:-:S04]  /*2990*/  PLOP3.LUT P2, PT, PT, PT, UP0, 0x80, 0x0 ;  /* 0x000000000000781c */ /* 0x000fc80003f4f008 */
[----:B------:R-:W-:-:S05]  /*29a0*/  PLOP3.LUT P2, PT, P2, PT, PT, 0x8, 0x0 ;  /* 0x000000000000781c */ /* 0x000fca000174e170 */
[----:B------:R-:W-:Y:S08]  /*29b0*/  @P3 BRA P4, `(.L_x_43) ;  /* 0x0000000000283947 */ /* 0x000ff00002000000 */
[----:B------:R-:W-:Y:S04]  /*29c0*/  BSSY B0, `(.L_x_44) ;  /* 0x0000008000007945 */ /* 0x000fe80003800000 */
[----:B------:R-:W-:Y:S05]  /*29d0*/  @!P0 BRA `(.L_x_45) ;  /* 0x0000000000148947 */ /* 0x000fea0003800000 */
[----:B------:R-:W-:Y:S02]  /*29e0*/  LOP3.LUT P4, RZ, R154, 0xff, RZ, 0xc0, !PT ;  /* 0x000000ff9aff7812 */ /* 0x000fe4000788c0ff */
[----:B------:R-:W-:-:S11]  /*29f0*/  PLOP3.LUT P3, PT, P2, PT, PT, 0x80, 0x0 ;  /* 0x000000000000781c */ /* 0x000fd6000176f070 */
[----:B------:R-:W-:Y:S05]  /*2a00*/  @!P4 BRA `(.L_x_46) ;  /* 0x00000000000cc947 */ /* 0x000fea0003800000 */
[----:B-----5:R-:W-:Y:S01]  /*2a10*/  FSETP.EQ.AND P3, PT, R156, RZ, PT ;  /* 0x000000ff9c00720b */ /* 0x020fe20003f62000 */
[----:B------:R-:W-:-:S12]  /*2a20*/  BRA `(.L_x_46) ;  /* 0x0000000000047947 */ /* 0x000fd80003800000 */
.L_x_45:
[----:B-----5:R-:W-:-:S13]  /*2a30*/  FSETP.EQ.AND P3, PT, R156, RZ, PT ;  /* 0x000000ff9c00720b */ /* 0x020fda0003f62000 */
.L_x_46:
[----:B------:R-:W-:Y:S05]  /*2a40*/  BSYNC B0 ;  /* 0x0000000000007941 */ /* 0x000fea0003800000 */
.L_x_44:
[----:B------:R-:W-:-:S07]  /*2a50*/  SEL R3, RZ, 0x1, P3 ;  /* 0x00000001ff037807 */ /* 0x000fce0001800000 */
.L_x_43:
[----:B------:R-:W-:Y:S04]  /*2a60*/  BSSY B0, `(.L_x_47) ;  /* 0x0000007000007945 */ /* 0x000fe80003800000 */
[----:B------:R-:W-:Y:S05]  /*2a70*/  @!P0 BRA `(.L_x_48) ;  /* 0x0000000000108947 */ /* 0x000fea0003800000 */
[----:B------:R-:W-:-:S13]  /*2a80*/  LOP3.LUT P0, RZ, R154, 0xff, RZ, 0xc0, !PT ;  /* 0x000000ff9aff7812 */ /* 0x000fda000780c0ff */
[----:B------:R-:W-:Y:S05]  /*2a90*/  @!P0 BRA `(.L_x_49) ;  /* 0x00000000000c8947 */ /* 0x000fea0003800000 */
[----:B-----5:R-:W-:Y:S01]  /*2aa0*/  FSETP.EQ.AND P2, PT, R156, RZ, PT ;  /* 0x000000ff9c00720b */ /* 0x020fe20003f42000 */
[----:B------:R-:W-:-:S12]  /*2ab0*/  BRA `(.L_x_49) ;  /* 0x0000000000047947 */ /* 0x000fd80003800000 */
.L_x_48:
[----:B-----5:R-:W-:-:S13]  /*2ac0*/  FSETP.EQ.AND P2, PT, R156, RZ, PT ;  /* 0x000000ff9c00720b */ /* 0x020fda0003f42000 */
.L_x_49:
[----:B------:R-:W-:Y:S05]  /*2ad0*/  BSYNC B0 ;  /* 0x0000000000007941 */ /* 0x000fea0003800000 */
.L_x_47:
[----:B-1-34-:R-:W-:Y:S01]  /*2ae0*/  PRMT R4, R3, 0x9910, RZ ;  /* 0x0000991003047816 */ /* 0x01afe200000000ff */
[----:B------:R-:W-:Y:S01]  /*2af0*/  BSSY B0, `(.L_x_50) ;  /* 0x0000025000007945 */ /* 0x000fe20003800000 */
[----:B------:R-:W-:Y:S01]  /*2b00*/  IMAD.MOV.U32 R3, RZ, RZ, RZ ;  /* 0x000000ffff037224 */ /* 0x000fe200078e00ff */
[----:B------:R-:W-:Y:S02]  /*2b10*/  CS2R R6, SRZ ;  /* 0x0000000000067805 */ /* 0x000fe4000001ff00 */
[----:B------:R-:W-:Y:S02]  /*2b20*/  ISETP.NE.AND P0, PT, R4, RZ, PT ;  /* 0x000000ff0400720c */ /* 0x000fe40003f05270 */
[----:B------:R-:W-:Y:S02]  /*2b30*/  CS2R R4, SRZ ;  /* 0x0000000000047805 */ /* 0x000fe4000001ff00 */
[----:B------:R-:W-:Y:S02]  /*2b40*/  CS2R R10, SRZ ;  /* 0x00000000000a7805 */ /* 0x000fe4000001ff00 */
[----:B------:R-:W-:-:S07]  /*2b50*/  CS2R R8, SRZ ;  /* 0x0000000000087805 */ /* 0x000fce000001ff00 */
[----:B------:R-:W-:Y:S05]  /*2b60*/  @!P0 BRA `(.L_x_51) ;  /* 0x0000000000748947 */ /* 0x000fea0003800000 */
[----:B------:R-:W-:-:S13]  /*2b70*/  ISETP.NE.AND P3, PT, R160, 0x3, PT ;  /* 0x00000003a000780c */ /* 0x000fda0003f65270 */
[----:B------:R-:W-:Y:S05]  /*2b80*/  @!P3 BRA `(.L_x_52) ;  /* 0x000000000004b947 */ /* 0x000fea0003800000 */
[----:B------:R-:W-:Y:S01]  /*2b90*/  BPT.TRAP 0x1 ;  /* 0x000000040000795c */ /* 0x000fe20000300000 */
.L_x_52:
[----:B------:R-:W-:Y:S01]  /*2ba0*/  SHF.L.U32 R4, RZ, 0x1f, RZ ;  /* 0x0000001fff047819 */ /* 0x000fe200000006ff */
[----:B------:R-:W-:Y:S01]  /*2bb0*/  IMAD.MOV.U32 R3, RZ, RZ, 0x1 ;  /* 0x00000001ff037424 */ /* 0x000fe200078e00ff */
[----:B------:R-:W-:Y:S02]  /*2bc0*/  MOV R7, RZ ;  /* 0x000000ff00077202 */ /* 0x000fe40000000f00 */
[----:B------:R-:W1:Y:S02]  /*2bd0*/  SYNCS.PHASECHK.TRANS64.TRYWAIT P3, [UR53+0x40], R4 ;  /* 0x00004004ff0075a7 */ /* 0x000e640008060175 */
[----:B-1----:R-:W-:Y:S05]  /*2be0*/  @!P3 BRA `(.L_x_53) ;  /* 0x000000700054b947 */ /* 0x002fea0003800000 */
.L_x_230:
[----:B------:R-:W-:Y:S01]  /*2bf0*/  IMAD.MOV.U32 R6, RZ, RZ, RZ ;  /* 0x000000ffff067224 */ /* 0x000fe200078e00ff */
[----:B-1----:R-:W-:Y:S02]  /*2c00*/  CS2R R4, SRZ ;  /* 0x0000000000047805 */ /* 0x002fe4000001ff00 */
[----:B------:R-:W-:Y:S02]  /*2c10*/  CS2R R10, SRZ ;  /* 0x00000000000a7805 */ /* 0x000fe4000001ff00 */
[----:B------:R-:W-:Y:S01]  /*2c20*/  CS2R R8, SRZ ;  /* 0x0000000000087805 */ /* 0x000fe2000001ff00 */
[----:B------:R-:W-:Y:S06]  /*2c30*/  @P2 BRA `(.L_x_51) ;  /* 0x0000000000402947 */ /* 0x000fec0003800000 */
[C---:B------:R-:W-:Y:S01]  /*2c40*/  IMAD.SHL.U32 R4, R18.reuse, 0x10, RZ ;  /* 0x0000001012047824 */ /* 0x040fe200078e00ff */
[C---:B------:R-:W-:Y:S01]  /*2c50*/  SHF.L.U32 R5, R18.reuse, 0x5, RZ ;  /* 0x0000000512057819 */ /* 0x040fe200000006ff */
[----:B------:R-:W-:Y:S01]  /*2c60*/  IMAD.SHL.U32 R9, R18, 0x4, RZ ;  /* 0x0000000412097824 */ /* 0x000fe200078e00ff */
[----:B------:R-:W-:Y:S01]  /*2c70*/  SHF.R.U32.HI R7, RZ, 0x1, R18 ;  /* 0x00000001ff077819 */ /* 0x000fe20000011612 */
[----:B------:R-:W-:Y:S05]  /*2c80*/  WARPSYNC.ALL ;  /* 0x0000000000007948 */ /* 0x000fea0003800000 */
[----:B------:R-:W-:Y:S02]  /*2c90*/  LOP3.LUT R4, R4, 0xe00, RZ, 0xc0, !PT ;  /* 0x00000e0004047812 */ /* 0x000fe400078ec0ff */
[----:B------:R-:W-:-:S02]  /*2ca0*/  LOP3.LUT R6, R5, 0xc0, RZ, 0xc0, !PT ;  /* 0x000000c005067812 */ /* 0x000fc400078ec0ff */
[----:B------:R-:W-:Y:S02]  /*2cb0*/  LOP3.LUT R4, R4, 0x20, R5, 0xf8, !PT ;  /* 0x0000002004047812 */ /* 0x000fe400078ef805 */
[----:B------:R-:W-:Y:S02]  /*2cc0*/  LOP3.LUT R6, R6, 0x8, R7, 0xf8, !PT ;  /* 0x0000000806067812 */ /* 0x000fe400078ef807 */
[----:B------:R-:W-:Y:S02]  /*2cd0*/  LOP3.LUT R4, R4, 0x100, R5, 0xf8, !PT ;  /* 0x0000010004047812 */ /* 0x000fe400078ef805 */
[----:B------:R-:W-:-:S04]  /*2ce0*/  LOP3.LUT R9, R6, 0x18, R9, 0x78, !PT ;  /* 0x0000001806097812 */ /* 0x000fc800078e7809 */
[----:B------:R-:W-:-:S04]  /*2cf0*/  LOP3.LUT R4, R4, R9, RZ, 0xfc, !PT ;  /* 0x0000000904047212 */ /* 0x000fc800078efcff */
[----:B------:R-:W-:-:S05]  /*2d00*/  LEA R8, R4, UR53, 0x1 ;  /* 0x0000003504087c11 */ /* 0x000fca000f8e08ff */
[----:B------:R-:W-:Y:S02]  /*2d10*/  IMAD R4, R155, 0x2, R8 ;  /* 0x000000029b047824 */ /* 0x000fe400078e0208 */
[----:B------:R-:W1:Y:S04]  /*2d20*/  LDSM.16.M88.4 R8, [R8+0x200] ;  /* 0x000200000808783b */ /* 0x000e680000000200 */
[----:B------:R-:W3:Y:S02]  /*2d30*/  LDSM.16.M88.4 R4, [R4+0x200] ;  /* 0x000200000404783b */ /* 0x000ee40000000200 */
.L_x_51:
[----:B------:R-:W-:Y:S05]  /*2d40*/  BSYNC B0 ;  /* 0x0000000000007941 */ /* 0x000fea0003800000 */
.L_x_50:
[--C-:B-1----:R-:W-:Y:S02]  /*2d50*/  HADD2.F32 R13, -RZ, R8.reuse.H0_H0 ;  /* 0x20000008ff0d7230 */ /* 0x102fe40000004100 */
[C---:B-----5:R-:W-:Y:S01]  /*2d60*/  FMUL R163, R157.reuse, R88 ;  /* 0x000000589da37220 */ /* 0x060fe20000400000 */
[----:B------:R-:W-:Y:S02]  /*2d70*/  HADD2.F32 R15, -RZ, R8.H1_H1 ;  /* 0x30000008ff0f7230 */ /* 0x000fe40000004100 */
[C---:B------:R-:W-:Y:S01]  /*2d80*/  FMUL R12, R157.reuse, R89 ;  /* 0x000000599d0c7220 */ /* 0x040fe20000400000 */
[----:B------:R-:W-:Y:S02]  /*2d90*/  HADD2.F32 R23, -RZ, R9.H1_H1 ;  /* 0x30000009ff177230 */ /* 0x000fe40000004100 */
[C---:B------:R-:W-:Y:S01]  /*2da0*/  FFMA R163, R156.reuse, R13, R163 ;  /* 0x0000000d9ca37223 */ /* 0x040fe200000000a3 */
[----:B------:R-:W-:Y:S01]  /*2db0*/  FMUL R20, R157, R91 ;  /* 0x0000005b9d147220 */ /* 0x000fe20000400000 */
[----:B------:R-:W-:Y:S01]  /*2dc0*/  FFMA R14, R156, R15, R12 ;  /* 0x0000000f9c0e7223 */ /* 0x000fe2000000000c */
[----:B------:R-:W-:-:S02]  /*2dd0*/  HADD2.F32 R13, -RZ, R10.H0_H0 ;  /* 0x2000000aff0d7230 */ /* 0x000fc40000004100 */
[C---:B------:R-:W-:Y:S01]  /*2de0*/  FMUL R91, R157.reuse, R92 ;  /* 0x0000005c9d5b7220 */ /* 0x040fe20000400000 */
[----:B------:R-:W-:Y:S02]  /*2df0*/  HADD2.F32 R15, -RZ, R10.H1_H1 ;  /* 0x3000000aff0f7230 */ /* 0x000fe40000004100 */
[C---:B------:R-:W-:Y:S01]  /*2e00*/  FMUL R12, R157.reuse, R93 ;  /* 0x0000005d9d0c7220 */ /* 0x040fe20000400000 */
[----:B------:R-:W-:Y:S02]  /*2e10*/  HADD2.F32 R21, -RZ, R9.H0_H0 ;  /* 0x20000009ff157230 */ /* 0x000fe40000004100 */
[C---:B------:R-:W-:Y:S01]  /*2e20*/  FFMA R89, R156.reuse, R23, R20 ;  /* 0x000000179c597223 */ /* 0x040fe20000000014 */
[C---:B------:R-:W-:Y:S01]  /*2e30*/  FMUL R90, R157.reuse, R90 ;  /* 0x0000005a9d5a7220 */ /* 0x040fe20000400000 */
[----:B------:R-:W-:Y:S02]  /*2e40*/  HADD2.F32 R23, -RZ, R11.H1_H1 ;  /* 0x3000000bff177230 */ /* 0x000fe40000004100 */
[C---:B------:R-:W-:Y:S01]  /*2e50*/  FFMA R91, R156.reuse, R13, R91 ;  /* 0x0000000d9c5b7223 */ /* 0x040fe2000000005b */
[----:B------:R-:W-:Y:S01]  /*2e60*/  FMUL R88, R157, R95 ;  /* 0x0000005f9d587220 */ /* 0x000fe20000400000 */
[----:B------:R-:W-:Y:S01]  /*2e70*/  FFMA R20, R156, R15, R12 ;  /* 0x0000000f9c147223 */ /* 0x000fe2000000000c */
[----:B---3--:R-:W-:-:S02]  /*2e80*/  HADD2.F32 R13, -RZ, R4.H0_H0 ;  /* 0x20000004ff0d7230 */ /* 0x008fc40000004100 */
[C---:B------:R-:W-:Y:S01]  /*2e90*/  FMUL R95, R157.reuse, R96 ;  /* 0x000000609d5f7220 */ /* 0x040fe20000400000 */
[----:B------:R-:W-:Y:S02]  /*2ea0*/  HADD2.F32 R15, -RZ, R4.H1_H1 ;  /* 0x30000004ff0f7230 */ /* 0x000fe40000004100 */
[C---:B------:R-:W-:Y:S01]  /*2eb0*/  FMUL R12, R157.reuse, R97 ;  /* 0x000000619d0c7220 */ /* 0x040fe20000400000 */
[C---:B------:R-:W-:Y:S01]  /*2ec0*/  FFMA R90, R156.reuse, R21, R90 ;  /* 0x000000159c5a7223 */ /* 0x040fe2000000005a */
[----:B------:R-:W-:Y:S02]  /*2ed0*/  HADD2.F32 R21, -RZ, R11.H0_H0 ;  /* 0x2000000bff157230 */ /* 0x000fe40000004100 */
[C---:B------:R-:W-:Y:S01]  /*2ee0*/  FFMA R93, R156.reuse, R23, R88 ;  /* 0x000000179c5d7223 */ /* 0x040fe20000000058 */
[----:B------:R-:W-:Y:S01]  /*2ef0*/  FMUL R94, R157, R94 ;  /* 0x0000005e9d5e7220 */ /* 0x000fe20000400000 */
[----:B------:R-:W-:Y:S01]  /*2f00*/  FFMA R88, R156, R13, R95 ;  /* 0x0000000d9c587223 */ /* 0x000fe2000000005f */
[----:B------:R-:W-:-:S02]  /*2f10*/  HADD2.F32 R23, -RZ, R5.H1_H1 ;  /* 0x30000005ff177230 */ /* 0x000fc40000004100 */
[----:B------:R-:W-:Y:S01]  /*2f20*/  FFMA R95, R156, R15, R12 ;  /* 0x0000000f9c5f7223 */ /* 0x000fe2000000000c */
[C---:B------:R-:W-:Y:S01]  /*2f30*/  FMUL R92, R157.reuse, R99 ;  /* 0x000000639d5c7220 */ /* 0x040fe20000400000 */
[C---:B------:R-:W-:Y:S01]  /*2f40*/  SHF.L.U32 R15, R18.reuse, 0x4, RZ ;  /* 0x00000004120f7819 */ /* 0x040fe200000006ff */
[----:B------:R-:W-:Y:S02]  /*2f50*/  IMAD.SHL.U32 R97, R18, 0x20, RZ ;  /* 0x0000002012617824 */ /* 0x000fe400078e00ff */
[C---:B------:R-:W-:Y:S01]  /*2f60*/  FFMA R94, R156.reuse, R21, R94 ;  /* 0x000000159c5e7223 */ /* 0x040fe2000000005e */
[----:B------:R-:W-:Y:S02]  /*2f70*/  HADD2.F32 R21, -RZ, R5.H0_H0 ;  /* 0x20000005ff157230 */ /* 0x000fe40000004100 */
[----:B------:R-:W-:Y:S01]  /*2f80*/  FMUL R98, R157, R98 ;  /* 0x000000629d627220 */ /* 0x000fe20000400000 */
[----:B------:R-:W-:Y:S01]  /*2f90*/  FFMA R92, R156, R23, R92 ;  /* 0x000000179c5c7223 */ /* 0x000fe2000000005c */
[----:B------:R-:W-:Y:S01]  /*2fa0*/  LOP3.LUT R96, R15, 0xe00, RZ, 0xc0, !PT ;  /* 0x00000e000f607812 */ /* 0x000fe200078ec0ff */
[----:B------:R-:W-:Y:S01]  /*2fb0*/  FMUL R23, R157, R100 ;  /* 0x000000649d177220 */ /* 0x000fe20000400000 */
[----:B------:R-:W-:-:S02]  /*2fc0*/  HADD2.F32 R15, -RZ, R6.H1_H1 ;  /* 0x30000006ff0f7230 */ /* 0x000fc40000004100 */
[----:B------:R-:W-:Y:S01]  /*2fd0*/  FMUL R12, R157, R101 ;  /* 0x000000659d0c7220 */ /* 0x000fe20000400000 */
[----:B------:R-:W-:Y:S01]  /*2fe0*/  SHF.R.U32.HI R100, RZ, 0x1, R18 ;  /* 0x00000001ff647819 */ /* 0x000fe20000011612 */
[----:B------:R-:W-:Y:S01]  /*2ff0*/  FFMA R21, R156, R21, R98 ;  /* 0x000000159c157223 */ /* 0x000fe20000000062 */
[----:B------:R-:W-:Y:S01]  /*3000*/  LOP3.LUT R99, R97, 0xc0, RZ, 0xc0, !PT ;  /* 0x000000c061637812 */ /* 0x000fe200078ec0ff */
[----:B------:R-:W-:Y:S01]  /*3010*/  IMAD.SHL.U32 R101, R18, 0x4, RZ ;  /* 0x0000000412657824 */ /* 0x000fe200078e00ff */
[--C-:B------:R-:W-:Y:S01]  /*3020*/  LOP3.LUT R98, R96, 0x20, R97.reuse, 0xf8, !PT ;  /* 0x0000002060627812 */ /* 0x100fe200078ef861 */
[----:B------:R-:W-:Y:S01]  /*3030*/  FFMA R96, R156, R15, R12 ;  /* 0x0000000f9c607223 */ /* 0x000fe2000000000c */
[----:B------:R-:W-:Y:S01]  /*3040*/  LOP3.LUT R100, R99, 0x8, R100, 0xf8, !PT ;  /* 0x0000000863647812 */ /* 0x000fe200078ef864 */
[----:B------:R-:W-:Y:S01]  /*3050*/  HADD2.F32 R13, -RZ, R6.H0_H0 ;  /* 0x20000006ff0d7230 */ /* 0x000fe20000004100 */
[----:B------:R-:W-:Y:S01]  /*3060*/  LOP3.LUT R12, R18, 0xff, RZ, 0xc0, !PT ;  /* 0x000000ff120c7812 */ /* 0x000fe200078ec0ff */
[--C-:B------:R-:W-:Y:S01]  /*3070*/  HADD2.F32 R15, -RZ, R7.reuse.H1_H1 ;  /* 0x30000007ff0f7230 */ /* 0x100fe20000004100 */
[----:B------:R-:W-:Y:S01]  /*3080*/  LOP3.LUT R99, R98, 0x100, R97, 0xf8, !PT ;  /* 0x0000010062637812 */ /* 0x000fe200078ef861 */
[----:B------:R-:W-:Y:S01]  /*3090*/  FMUL R97, R157, R102 ;  /* 0x000000669d617220 */ /* 0x000fe20000400000 */
[----:B------:R-:W-:Y:S01]  /*30a0*/  LOP3.LUT R100, R100, 0x18, R101, 0x78, !PT ;  /* 0x0000001864647812 */ /* 0x000fe200078e7865 */
[----:B------:R-:W-:Y:S01]  /*30b0*/  FFMA R23, R156, R13, R23 ;  /* 0x0000000d9c177223 */ /* 0x000fe20000000017 */
[----:B------:R-:W-:Y:S01]  /*30c0*/  IADD3 R12, R12, 0x1f, RZ ;  /* 0x0000001f0c0c7810 */ /* 0x000fe20007ffe0ff */
[----:B------:R-:W-:-:S02]  /*30d0*/  HADD2.F32 R13, -RZ, R7.H0_H0 ;  /* 0x20000007ff0d7230 */ /* 0x000fc40000004100 */
[----:B------:R-:W-:Y:S01]  /*30e0*/  FMUL R98, R157, R103 ;  /* 0x000000679d627220 */ /* 0x000fe20000400000 */
[----:B------:R-:W-:Y:S01]  /*30f0*/  LOP3.LUT R99, R99, R100, RZ, 0xfc, !PT ;  /* 0x0000006463637212 */ /* 0x000fe200078efcff */
[----:B------:R-:W-:Y:S05]  /*3100*/  WARPSYNC.ALL ;  /* 0x0000000000007948 */ /* 0x000fea0003800000 */
[----:B------:R-:W-:Y:S01]  /*3110*/  ISETP.GT.U32.AND P3, PT, R12, 0x3e, PT ;  /* 0x0000003e0c00780c */ /* 0x000fe20003f64070 */
[----:B------:R-:W-:Y:S01]  /*3120*/  FFMA R97, R156, R13, R97 ;  /* 0x0000000d9c617223 */ /* 0x000fe20000000061 */
[----:B------:R-:W-:Y:S01]  /*3130*/  F2FP.F16.F32.PACK_AB R12, R14, R163 ;  /* 0x000000a30e0c723e */ /* 0x000fe200000000ff */
[----:B------:R-:W-:Y:S01]  /*3140*/  FFMA R98, R156, R15, R98 ;  /* 0x0000000f9c627223 */ /* 0x000fe20000000062 */
[----:B------:R-:W-:Y:S01]  /*3150*/  F2FP.F16.F32.PACK_AB R14, R20, R91 ;  /* 0x0000005b140e723e */ /* 0x000fe200000000ff */
[----:B------:R-:W-:Y:S01]  /*3160*/  BSSY B0, `(.L_x_54) ;  /* 0x0000019000007945 */ /* 0x000fe20003800000 */
[----:B------:R-:W-:-:S02]  /*3170*/  LEA R20, R99, UR53, 0x1 ;  /* 0x0000003563147c11 */ /* 0x000fc4000f8e08ff */
[----:B------:R-:W-:Y:S02]  /*3180*/  F2FP.F16.F32.PACK_AB R13, R89, R90 ;  /* 0x0000005a590d723e */ /* 0x000fe400000000ff */
[----:B------:R-:W-:Y:S02]  /*3190*/  F2FP.F16.F32.PACK_AB R15, R93, R94 ;  /* 0x0000005e5d0f723e */ /* 0x000fe400000000ff */
[----:B------:R-:W-:Y:S01]  /*31a0*/  F2FP.F16.F32.PACK_AB R89, R92, R21 ;  /* 0x000000155c59723e */ /* 0x000fe200000000ff */
[----:B------:R-:W-:Y:S01]  /*31b0*/  IMAD R21, R155, 0x2, R20 ;  /* 0x000000029b157824 */ /* 0x000fe200078e0214 */
[----:B------:R-:W-:Y:S01]  /*31c0*/  F2FP.F16.F32.PACK_AB R88, R95, R88 ;  /* 0x000000585f58723e */ /* 0x000fe200000000ff */
[----:B------:R1:W-:Y:S01]  /*31d0*/  STSM.16.M88.4 [R20+0x200], R12 ;  /* 0x0002000c14007844 */ /* 0x0003e20000000200 */
[----:B------:R-:W-:Y:S02]  /*31e0*/  F2FP.F16.F32.PACK_AB R90, R96, R23 ;  /* 0x00000017605a723e */ /* 0x000fe400000000ff */
[----:B------:R-:W-:-:S05]  /*31f0*/  F2FP.F16.F32.PACK_AB R91, R98, R97 ;  /* 0x00000061625b723e */ /* 0x000fca00000000ff */
[----:B------:R1:W-:Y:S01]  /*3200*/  STSM.16.M88.4 [R21+0x200], R88 ;  /* 0x0002005815007844 */ /* 0x0003e20000000200 */
[----:B------:R-:W-:Y:S01]  /*3210*/  @!PT LDS RZ, [RZ] ;  /* 0x00000000fffff984 */ /* 0x000fe20000000800 */
[----:B------:R-:W-:Y:S01]  /*3220*/  @!PT LDS RZ, [RZ] ;  /* 0x00000000fffff984 */ /* 0x000fe20000000800 */
[----:B------:R-:W-:Y:S01]  /*3230*/  @!PT LDS RZ, [RZ] ;  /* 0x00000000fffff984 */ /* 0x000fe20000000800 */
[----:B------:R-:W-:Y:S01]  /*3240*/  @!PT LDS RZ, [RZ] ;  /* 0x00000000fffff984 */ /* 0x000fe20000000800 */
[----:B------:R3:W-:Y:S06]  /*3250*/  MEMBAR.ALL.CTA ;  /* 0x0000000000007992 */ /* 0x0007ec0000008000 */
[----:B---3--:R-:W3:Y:S02]  /*3260*/  FENCE.VIEW.ASYNC.S ;  /* 0x00000000000073c6 */ /* 0x008ee40000000000 */
[----:B---3--:R-:W-:Y:S06]  /*3270*/  BAR.SYNC.DEFER_BLOCKING 0x1, 0x100 ;  /* 0x0044000000007b1d */ /* 0x008fec0000010000 */
[----:B------:R-:W-:Y:S05]  /*3280*/  @P3 BRA `(.L_x_55) ;  /* 0x0000000000183947 */ /* 0x000fea0003800000 */
[----:B------:R-:W-:Y:S02]  /*3290*/  UIADD3 UR4, UP0, UR54, 0x4f0, URZ ;  /* 0x000004f036047890 */ /* 0x000fe4000ff1e03f */
[----:B------:R-:W-:Y:S02]  /*32a0*/  UIADD3 UR44, UR53, 0x200, URZ ;  /* 0x00000200352c7890 */ /* 0x000fe4000fffe03f */
[----:B------:R-:W-:-:S09]  /*32b0*/  UIADD3.X UR5, URZ, UR55, URZ, UP0, !UPT ;  /* 0x000000373f057290 */ /* 0x000fd200087fe43f */
[----:B------:R3:W-:Y:S01]  /*32c0*/  UTMASTG.3D [UR44], [UR4] ;  /* 0x0000002c040073b5 */ /* 0x0007e20008010000 */
[----:B------:R0:W-:Y:S01]  /*32d0*/  UTMACMDFLUSH ;  /* 0x00000000000079b7 */ /* 0x0001e20000000000 */
[----:B---3--:R-:W-:-:S04]  /*32e0*/  DEPBAR.LE SB0, 0x1 ;  /* 0x000080400000791a */ /* 0x008fc80000000000 */
.L_x_55:
[----:B------:R-:W-:Y:S05]  /*32f0*/  BSYNC B0 ;  /* 0x0000000000007941 */ /* 0x000fea0003800000 */
.L_x_54:
[----:B------:R-:W-:Y:S01]  /*3300*/  BAR.SYNC.DEFER_BLOCKING 0x1, 0x100 ;  /* 0x0044000000007b1d */ /* 0x000fe20000010000 */
[----:B------:R-:W-:Y:S01]  /*3310*/  ISETP.NE.AND P4, PT, RZ, UR48, PT ;  /* 0x00000030ff007c0c */ /* 0x000fe2000bf85270 */
[----:B-1----:R-:W-:-:S05]  /*3320*/  VIADD R88, R20, 0x200 ;  /* 0x0000020014587836 */ /* 0x002fca0000000000 */
[----:B------:R-:W-:-:S07]  /*3330*/  LEA R23, R155, R88, 0x1 ;  /* 0x000000589b177211 */ /* 0x000fce00078e08ff */
[----:B------:R-:W-:Y:S05]  /*3340*/  @!P4 BRA `(.L_x_56) ;  /* 0x000000000034c947 */ /* 0x000fea0003800000 */
[----:B------:R-:W-:Y:S04]  /*3350*/  BSSY B0, `(.L_x_57) ;  /* 0x0000009000007945 */ /* 0x000fe80003800000 */
[----:B------:R-:W-:Y:S05]  /*3360*/  @!P0 BRA `(.L_x_58) ;  /* 0x00000000001c8947 */ /* 0x000fea0003800000 */
[----:B------:R-:W-:-:S13]  /*3370*/  ISETP.NE.AND P4, PT, R160, 0x3, PT ;  /* 0x00000003a000780c */ /* 0x000fda0003f85270 */
[----:B------:R-:W-:Y:S05]  /*3380*/  @!P4 BRA `(.L_x_59) ;  /* 0x000000000004c947 */ /* 0x000fea0003800000 */
[----:B------:R-:W-:Y:S01]  /*3390*/  BPT.TRAP 0x1 ;  /* 0x000000040000795c */ /* 0x000fe20000300000 */
.L_x_59:
[----:B------:R-:W-:-:S04]  /*33a0*/  ULEA UR4, UR36, UR53, 0x3 ;  /* 0x0000003524047291 */ /* 0x000fc8000f8e183f */
[----:B------:R-:W-:-:S04]  /*33b0*/  UIADD3 UR4, UR4, 0x60, URZ ;  /* 0x0000006004047890 */ /* 0x000fc8000fffe03f */
[----:B------:R-:W-:-:S09]  /*33c0*/  UPRMT UR4, UR52, 0x654, UR4 ;  /* 0x0000065434047896 */ /* 0x000fd20008000004 */
[----:B------:R-:W-:Y:S03]  /*33d0*/  SYNCS.ARRIVE.TRANS64.RED.A1T0 RZ, [UR4], RZ ;  /* 0x000000ffffff79a7 */ /* 0x000fe60008100404 */
.L_x_58:
[----:B------:R-:W-:Y:S05]  /*33e0*/  BSYNC B0 ;  /* 0x0000000000007941 */ /* 0x000fea0003800000 */
.L_x_57:
[----:B------:R-:W-:-:S04]  /*33f0*/  UIADD3 UR36, UR36, 0x1, URZ ;  /* 0x0000000124247890 */ /* 0x000fc8000fffe03f */
[----:B------:R-:W-:-:S04]  /*3400*/  UISETP.NE.AND UP0, UPT, UR36, 0x4, UPT ;  /* 0x000000042400788c */ /* 0x000fc8000bf05270 */
[----:B------:R-:W-:-:S12]  /*3410*/  USEL UR36, UR36, URZ, UP0 ;  /* 0x0000003f24247287 */ /* 0x000fd80008000000 */
.L_x_56:
[----:B------:R-:W-:Y:S04]  /*3420*/  BSSY B0, `(.L_x_60) ;  /* 0x0000011000007945 */ /* 0x000fe80003800000 */
[----:B------:R-:W-:Y:S05]  /*3430*/  @!P0 BRA `(.L_x_61) ;  /* 0x00000000003c8947 */ /* 0x000fea0003800000 */
[----:B------:R-:W-:-:S13]  /*3440*/  ISETP.NE.AND P4, PT, R160, 0x3, PT ;  /* 0x00000003a000780c */ /* 0x000fda0003f85270 */
[----:B------:R-:W-:Y:S05]  /*3450*/  @!P4 BRA `(.L_x_62) ;  /* 0x000000000004c947 */ /* 0x000fea0003800000 */
[----:B------:R-:W-:Y:S01]  /*3460*/  BPT.TRAP 0x1 ;  /* 0x000000040000795c */ /* 0x000fe20000300000 */
.L_x_62:
[C---:B------:R-:W-:Y:S01]  /*3470*/  LEA R14, R3.reuse, UR53, 0x3 ;  /* 0x00000035030e7c11 */ /* 0x040fe2000f8e18ff */
[----:B------:R-:W-:Y:S01]  /*3480*/  @!P2 IMAD R12, R3, 0x2000, R88 ;  /* 0x00002000030ca824 */ /* 0x000fe200078e0258 */
[----:B------:R-:W-:Y:S01]  /*3490*/  SHF.L.U32 R15, RZ, 0x1f, RZ ;  /* 0x0000001fff0f7819 */ /* 0x000fe200000006ff */
[----:B------:R-:W-:Y:S02]  /*34a0*/  BSSY B1, `(.L_x_63) ;  /* 0x0000004000017945 */ /* 0x000fe40003800000 */
[----:B------:R-:W-:Y:S01]  /*34b0*/  @!P2 IMAD R13, R155, 0x2, R12 ;  /* 0x000000029b0da824 */ /* 0x000fe200078e020c */
[----:B------:R-:W1:Y:S02]  /*34c0*/  SYNCS.PHASECHK.TRANS64.TRYWAIT P4, [R14+URZ+0x40], R15 ;  /* 0x0000400f0e0075a7 */ /* 0x000e64000808017f */
[----:B-1----:R-:W-:Y:S05]  /*34d0*/  @!P4 BRA `(.L_x_64) ;  /* 0x000000680030c947 */ /* 0x002fea0003800000 */
.L_x_231:
[----:B------:R-:W-:Y:S05]  /*34e0*/  BSYNC B1 ;  /* 0x0000000000017941 */ /* 0x000fea0003800000 */
.L_x_63:
[----:B------:R-:W-:Y:S05]  /*34f0*/  @!P2 WARPSYNC.ALL ;  /* 0x000000000000a948 */ /* 0x000fea0003800000 */
[----:B------:R3:W4:Y:S01]  /*3500*/  @!P2 LDSM.16.M88.4 R8, [R12] ;  /* 0x000000000c08a83b */ /* 0x0007220000000200 */
[----:B------:R-:W-:-:S03]  /*3510*/  IADD3 R3, R3, 0x1, RZ ;  /* 0x0000000103037810 */ /* 0x000fc60007ffe0ff */
[----:B------:R3:W1:Y:S04]  /*3520*/  @!P2 LDSM.16.M88.4 R4, [R13] ;  /* 0x000000000d04a83b */ /* 0x0006680000000200 */
.L_x_61:
[----:B------:R-:W-:Y:S05]  /*3530*/  BSYNC B0 ;  /* 0x0000000000007941 */ /* 0x000fea0003800000 */
.L_x_60:
[C---:B---3--:R-:W-:Y:S01]  /*3540*/  FMUL R13, R157.reuse, R24 ;  /* 0x000000189d0d7220 */ /* 0x048fe20000400000 */
[--C-:B----4-:R-:W-:Y:S02]  /*3550*/  HADD2.F32 R12, -RZ, R8.reuse.H0_H0 ;  /* 0x20000008ff0c7230 */ /* 0x110fe40000004100 */
[C---:B-1----:R-:W-:Y:S01]  /*3560*/  FMUL R15, R157.reuse, R26 ;  /* 0x0000001a9d0f7220 */ /* 0x042fe20000400000 */
[----:B------:R-:W-:Y:S02]  /*3570*/  HADD2.F32 R14, -RZ, R8.H1_H1 ;  /* 0x30000008ff0e7230 */ /* 0x000fe40000004100 */
[C---:B------:R-:W-:Y:S01]  /*3580*/  FMUL R25, R157.reuse, R25 ;  /* 0x000000199d197220 */ /* 0x040fe20000400000 */
[--C-:B------:R-:W-:Y:S02]  /*3590*/  HADD2.F32 R24, -RZ, R9.reuse.H0_H0 ;  /* 0x20000009ff187230 */ /* 0x100fe40000004100 */
[----:B------:R-:W-:Y:S01]  /*35a0*/  FMUL R27, R157, R27 ;  /* 0x0000001b9d1b7220 */ /* 0x000fe20000400000 */
[----:B------:R-:W-:-:S02]  /*35b0*/  HADD2.F32 R26, -RZ, R9.H1_H1 ;  /* 0x30000009ff1a7230 */ /* 0x000fc40000004100 */
[C---:B------:R-:W-:Y:S01]  /*35c0*/  FFMA R12, R156.reuse, R12, R13 ;  /* 0x0000000c9c0c7223 */ /* 0x040fe2000000000d */
[C---:B------:R-:W-:Y:S01]  /*35d0*/  FFMA R25, R156.reuse, R14, R25 ;  /* 0x0000000e9c197223 */ /* 0x040fe20000000019 */
[C---:B------:R-:W-:Y:S01]  /*35e0*/  FFMA R13, R156.reuse, R24, R15 ;  /* 0x000000189c0d7223 */ /* 0x040fe2000000000f */
[C---:B------:R-:W-:Y:S01]  /*35f0*/  FMUL R15, R157.reuse, R28 ;  /* 0x0000001c9d0f7220 */ /* 0x040fe20000400000 */
[----:B------:R-:W-:Y:S01]  /*3600*/  FFMA R14, R156, R26, R27 ;  /* 0x0000001a9c0e7223 */ /* 0x000fe2000000001b */
[--C-:B------:R-:W-:Y:S02]  /*3610*/  HADD2.F32 R24, -RZ, R10.reuse.H0_H0 ;  /* 0x2000000aff187230 */ /* 0x100fe40000004100 */
[C---:B------:R-:W-:Y:S01]  /*3620*/  FMUL R27, R157.reuse, R30 ;  /* 0x0000001e9d1b7220 */ /* 0x040fe20000400000 */
[----:B------:R-:W-:Y:S02]  /*3630*/  HADD2.F32 R26, -RZ, R10.H1_H1 ;  /* 0x3000000aff1a7230 */ /* 0x000fe40000004100 */
[----:B------:R-:W-:Y:S01]  /*3640*/  FMUL R29, R157, R29 ;  /* 0x0000001d9d1d7220 */ /* 0x000fe20000400000 */
[----:B------:R-:W-:-:S02]  /*3650*/  HADD2.F32 R28, -RZ, R11.H0_H0 ;  /* 0x2000000bff1c7230 */ /* 0x000fc40000004100 */
[C---:B------:R-:W-:Y:S01]  /*3660*/  FMUL R31, R157.reuse, R31 ;  /* 0x0000001f9d1f7220 */ /* 0x040fe20000400000 */
[----:B------:R-:W-:Y:S02]  /*3670*/  HADD2.F32 R30, -RZ, R11.H1_H1 ;  /* 0x3000000bff1e7230 */ /* 0x000fe40000004100 */
[C---:B------:R-:W-:Y:S01]  /*3680*/  FFMA R15, R156.reuse, R24, R15 ;  /* 0x000000189c0f7223 */ /* 0x040fe2000000000f */
[C---:B------:R-:W-:Y:S01]  /*3690*/  FFMA R24, R156.reuse, R26, R29 ;  /* 0x0000001a9c187223 */ /* 0x040fe2000000001d */
[C---:B------:R-:W-:Y:S01]  /*36a0*/  FFMA R27, R156.reuse, R28, R27 ;  /* 0x0000001c9c1b7223 */ /* 0x040fe2000000001b */
[C---:B------:R-:W-:Y:S01]  /*36b0*/  FMUL R29, R157.reuse, R32 ;  /* 0x000000209d1d7220 */ /* 0x040fe20000400000 */
[----:B------:R-:W-:Y:S01]  /*36c0*/  FFMA R26, R156, R30, R31 ;  /* 0x0000001e9c1a7223 */ /* 0x000fe2000000001f */
[--C-:B------:R-:W-:Y:S02]  /*36d0*/  HADD2.F32 R28, -RZ, R4.reuse.H0_H0 ;  /* 0x20000004ff1c7230 */ /* 0x100fe40000004100 */
[----:B------:R-:W-:Y:S01]  /*36e0*/  FMUL R31, R157, R34 ;  /* 0x000000229d1f7220 */ /* 0x000fe20000400000 */
[----:B------:R-:W-:-:S02]  /*36f0*/  HADD2.F32 R30, -RZ, R4.H1_H1 ;  /* 0x30000004ff1e7230 */ /* 0x000fc40000004100 */
[C---:B------:R-:W-:Y:S01]  /*3700*/  FMUL R33, R157.reuse, R33 ;  /* 0x000000219d217220 */ /* 0x040fe20000400000 */
[--C-:B------:R-:W-:Y:S02]  /*3710*/  HADD2.F32 R32, -RZ, R5.reuse.H0_H0 ;  /* 0x20000005ff207230 */ /* 0x100fe40000004100 */
[C---:B------:R-:W-:Y:S01]  /*3720*/  FMUL R35, R157.reuse, R35 ;  /* 0x000000239d237220 */ /* 0x040fe20000400000 */
[----:B------:R-:W-:Y:S02]  /*3730*/  HADD2.F32 R34, -RZ, R5.H1_H1 ;  /* 0x30000005ff227230 */ /* 0x000fe40000004100 */
[C---:B------:R-:W-:Y:S01]  /*3740*/  FFMA R29, R156.reuse, R28, R29 ;  /* 0x0000001c9c1d7223 */ /* 0x040fe2000000001d */
[C---:B------:R-:W-:Y:S01]  /*3750*/  FFMA R28, R156.reuse, R30, R33 ;  /* 0x0000001e9c1c7223 */ /* 0x040fe20000000021 */
[C---:B------:R-:W-:Y:S01]  /*3760*/  FFMA R31, R156.reuse, R32, R31 ;  /* 0x000000209c1f7223 */ /* 0x040fe2000000001f */
[--C-:B------:R-:W-:Y:S02]  /*3770*/  HADD2.F32 R32, -RZ, R6.reuse.H0_H0 ;  /* 0x20000006ff207230 */ /* 0x100fe40000004100 */
[----:B------:R-:W-:Y:S01]  /*3780*/  FFMA R30, R156, R34, R35 ;  /* 0x000000229c1e7223 */ /* 0x000fe20000000023 */
[C---:B------:R-:W-:Y:S01]  /*3790*/  FMUL R33, R157.reuse, R36 ;  /* 0x000000249d217220 */ /* 0x040fe20000400000 */
[----:B------:R-:W-:Y:S01]  /*37a0*/  FMUL R35, R157, R38 ;  /* 0x000000269d237220 */ /* 0x000fe20000400000 */
[----:B------:R-:W-:-:S02]  /*37b0*/  HADD2.F32 R34, -RZ, R6.H1_H1 ;  /* 0x30000006ff227230 */ /* 0x000fc40000004100 */
[C---:B------:R-:W-:Y:S01]  /*37c0*/  FMUL R37, R157.reuse, R37 ;  /* 0x000000259d257220 */ /* 0x040fe20000400000 */
[--C-:B------:R-:W-:Y:S02]  /*37d0*/  HADD2.F32 R36, -RZ, R7.reuse.H0_H0 ;  /* 0x20000007ff247230 */ /* 0x100fe40000004100 */
[----:B------:R-:W-:Y:S01]  /*37e0*/  FMUL R39, R157, R39 ;  /* 0x000000279d277220 */ /* 0x000fe20000400000 */
[----:B------:R-:W-:Y:S02]  /*37f0*/  HADD2.F32 R38, -RZ, R7.H1_H1 ;  /* 0x30000007ff267230 */ /* 0x000fe40000004100 */
[C---:B------:R-:W-:Y:S01]  /*3800*/  FFMA R33, R156.reuse, R32, R33 ;  /* 0x000000209c217223 */ /* 0x040fe20000000021 */
[C---:B------:R-:W-:Y:S01]  /*3810*/  FFMA R32, R156.reuse, R34, R37 ;  /* 0x000000229c207223 */ /* 0x040fe20000000025 */
[----:B------:R-:W-:Y:S01]  /*3820*/  FFMA R35, R156, R36, R35 ;  /* 0x000000249c237223 */ /* 0x000fe20000000023 */
[----:B------:R-:W-:Y:S01]  /*3830*/  F2FP.F16.F32.PACK_AB R13, R14, R13 ;  /* 0x0000000d0e0d723e */ /* 0x000fe200000000ff */
[----:B------:R-:W-:Y:S01]  /*3840*/  FFMA R34, R156, R38, R39 ;  /* 0x000000269c227223 */ /* 0x000fe20000000027 */
[----:B------:R-:W-:Y:S01]  /*3850*/  F2FP.F16.F32.PACK_AB R14, R24, R15 ;  /* 0x0000000f180e723e */ /* 0x000fe200000000ff */
[----:B------:R-:W-:Y:S05]  /*3860*/  WARPSYNC.ALL ;  /* 0x0000000000007948 */ /* 0x000fea0003800000 */
[----:B------:R-:W-:Y:S01]  /*3870*/  F2FP.F16.F32.PACK_AB R28, R28, R29 ;  /* 0x0000001d1c1c723e */ /* 0x000fe200000000ff */
[----:B------:R-:W-:Y:S01]  /*3880*/  BSSY B0, `(.L_x_65) ;  /* 0x0000019000007945 */ /* 0x000fe20003800000 */
[----:B------:R-:W-:-:S02]  /*3890*/  F2FP.F16.F32.PACK_AB R12, R25, R12 ;  /* 0x0000000c190c723e */ /* 0x000fc400000000ff */
[----:B------:R-:W-:Y:S02]  /*38a0*/  F2FP.F16.F32.PACK_AB R15, R26, R27 ;  /* 0x0000001b1a0f723e */ /* 0x000fe400000000ff */
[----:B------:R-:W-:Y:S02]  /*38b0*/  F2FP.F16.F32.PACK_AB R29, R30, R31 ;  /* 0x0000001f1e1d723e */ /* 0x000fe400000000ff */
[----:B------:R-:W-:Y:S01]  /*38c0*/  F2FP.F16.F32.PACK_AB R30, R32, R33 ;  /* 0x00000021201e723e */ /* 0x000fe200000000ff */
[----:B------:R1:W-:Y:S01]  /*38d0*/  STSM.16.M88.4 [R20+0x2200], R12 ;  /* 0x0022000c14007844 */ /* 0x0003e20000000200 */
        /* <DEDUP_REMOVED lines=12> */
[----:B------:R-:W-:Y:S02]  /*39a0*/  UIADD3 UR4, UR53, 0x2200, URZ ;  /* 0x0000220035047890 */ /* 0x000fe4000fffe03f */
[----:B------:R-:W-:Y:S01]  /*39b0*/  UIADD3.X UR9, URZ, UR55, URZ, UP0, !UPT ;  /* 0x000000373f097290 */ /* 0x000fe200087fe43f */
[----:B------:R-:W-:Y:S01]  /*39c0*/  UMOV UR5, UR45 ;  /* 0x0000002d00057c82 */ /* 0x000fe20008000000 */
[----:B------:R-:W-:-:S07]  /*39d0*/  UMOV UR7, UR47 ;  /* 0x0000002f00077c82 */ /* 0x000fce0008000000 */
[----:B------:R3:W-:Y:S01]  /*39e0*/  UTMASTG.3D [UR4], [UR8] ;  /* 0x00000004080073b5 */ /* 0x0007e20008010000 */
[----:B------:R0:W-:Y:S01]  /*39f0*/  UTMACMDFLUSH ;  /* 0x00000000000079b7 */ /* 0x0001e20000000000 */
[----:B---3--:R-:W-:-:S04]  /*3a00*/  DEPBAR.LE SB0, 0x1 ;  /* 0x000080400000791a */ /* 0x008fc80000000000 */
.L_x_66:
[----:B------:R-:W-:Y:S05]  /*3a10*/  BSYNC B0 ;  /* 0x0000000000007941 */ /* 0x000fea0003800000 */
.L_x_65:
[----:B------:R-:W-:Y:S01]  /*3a20*/  VIADD R24, R20, 0x2200 ;  /* 0x0000220014187836 */ /* 0x000fe20000000000 */
[----:B------:R-:W-:Y:S03]  /*3a30*/  BAR.SYNC.DEFER_BLOCKING 0x1, 0x100 ;  /* 0x0044000000007b1d */ /* 0x000fe60000010000 */
[----:B------:R-:W-:-:S03]  /*3a40*/  IMAD R24, R155, 0x2, R24 ;  /* 0x000000029b187824 */ /* 0x000fc600078e0218 */
[----:B------:R-:W-:Y:S04]  /*3a50*/  BSSY B0, `(.L_x_67) ;  /* 0x0000009000007945 */ /* 0x000fe80003800000 */
[----:B------:R-:W-:Y:S05]  /*3a60*/  @!P0 BRA `(.L_x_68) ;  /* 0x00000000001c8947 */ /* 0x000fea0003800000 */
[----:B------:R-:W-:-:S13]  /*3a70*/  ISETP.NE.AND P4, PT, R160, 0x3, PT ;  /* 0x00000003a000780c */ /* 0x000fda0003f85270 */
[----:B------:R-:W-:Y:S05]  /*3a80*/  @!P4 BRA `(.L_x_69) ;  /* 0x000000000004c947 */ /* 0x000fea0003800000 */
[----:B------:R-:W-:Y:S01]  /*3a90*/  BPT.TRAP 0x1 ;  /* 0x000000040000795c */ /* 0x000fe20000300000 */
.L_x_69:
[----:B------:R-:W-:-:S04]  /*3aa0*/  ULEA UR4, UR36, UR53, 0x3 ;  /* 0x0000003524047291 */ /* 0x000fc8000f8e183f */
[----:B------:R-:W-:-:S04]  /*3ab0*/  UIADD3 UR4, UR4, 0x60, URZ ;  /* 0x0000006004047890 */ /* 0x000fc8000fffe03f */
[----:B------:R-:W-:-:S09]  /*3ac0*/  UPRMT UR4, UR52, 0x654, UR4 ;  /* 0x0000065434047896 */ /* 0x000fd20008000004 */
[----:B------:R-:W-:Y:S03]  /*3ad0*/  SYNCS.ARRIVE.TRANS64.RED.A1T0 RZ, [UR4], RZ ;  /* 0x000000ffffff79a7 */ /* 0x000fe60008100404 */
.L_x_68:
[----:B------:R-:W-:Y:S05]  /*3ae0*/  BSYNC B0 ;  /* 0x0000000000007941 */ /* 0x000fea0003800000 */
.L_x_67:
[----:B------:R-:W-:Y:S01]  /*3af0*/  UIADD3 UR36, UR36, 0x1, URZ ;  /* 0x0000000124247890 */ /* 0x000fe2000fffe03f */
[----:B------:R-:W-:Y:S01]  /*3b00*/  BSSY B0, `(.L_x_70) ;  /* 0x0000017000007945 */ /* 0x000fe20003800000 */
[----:B------:R-:W-:Y:S02]  /*3b10*/  MOV R25, RZ ;  /* 0x000000ff00197202 */ /* 0x000fe40000000f00 */
[----:B------:R-:W-:-:S04]  /*3b20*/  UISETP.NE.AND UP0, UPT, UR36, 0x4, UPT ;  /* 0x000000042400788c */ /* 0x000fc8000bf05270 */
[----:B------:R-:W-:Y:S01]  /*3b30*/  USEL UR36, UR36, URZ, UP0 ;  /* 0x0000003f24247287 */ /* 0x000fe20008000000 */
[----:B------:R-:W-:Y:S11]  /*3b40*/  @!P0 BRA `(.L_x_71) ;  /* 0x0000000000488947 */ /* 0x000ff60003800000 */
[----:B------:R-:W-:-:S13]  /*3b50*/  ISETP.NE.AND P4, PT, R160, 0x3, PT ;  /* 0x00000003a000780c */ /* 0x000fda0003f85270 */
[----:B------:R-:W-:Y:S05]  /*3b60*/  @!P4 BRA `(.L_x_72) ;  /* 0x000000000004c947 */ /* 0x000fea0003800000 */
[----:B------:R-:W-:Y:S01]  /*3b70*/  BPT.TRAP 0x1 ;  /* 0x000000040000795c */ /* 0x000fe20000300000 */
.L_x_72:
[C---:B-1----:R-:W-:Y:S01]  /*3b80*/  LEA R12, R3.reuse, UR53, 0x3 ;  /* 0x00000035030c7c11 */ /* 0x042fe2000f8e18ff */
[----:B------:R-:W-:Y:S01]  /*3b90*/  @!P2 IMAD R14, R3, 0x2000, R88 ;  /* 0x00002000030ea824 */ /* 0x000fe200078e0258 */
[----:B------:R-:W-:Y:S01]  /*3ba0*/  SHF.L.U32 R13, RZ, 0x1f, RZ ;  /* 0x0000001fff0d7819 */ /* 0x000fe200000006ff */
[----:B------:R-:W-:Y:S02]  /*3bb0*/  BSSY B1, `(.L_x_73) ;  /* 0x0000004000017945 */ /* 0x000fe40003800000 */
[----:B------:R-:W-:Y:S01]  /*3bc0*/  @!P2 IMAD R15, R155, 0x2, R14 ;  /* 0x000000029b0fa824 */ /* 0x000fe200078e020e */
[----:B------:R-:W1:Y:S02]  /*3bd0*/  SYNCS.PHASECHK.TRANS64.TRYWAIT P4, [R12+URZ+0x40], R13 ;  /* 0x0000400d0c0075a7 */ /* 0x000e64000808017f */
[----:B-1----:R-:W-:Y:S05]  /*3be0*/  @!P4 BRA `(.L_x_74) ;  /* 0x000000600080c947 */ /* 0x002fea0003800000 */
.L_x_232:
[----:B------:R-:W-:Y:S05]  /*3bf0*/  BSYNC B1 ;  /* 0x0000000000017941 */ /* 0x000fea0003800000 */
.L_x_73:
[----:B------:R-:W-:Y:S05]  /*3c00*/  @!P2 WARPSYNC.ALL ;  /* 0x000000000000a948 */ /* 0x000fea0003800000 */
[----:B------:R3:W4:Y:S01]  /*3c10*/  @!P2 LDSM.16.M88.4 R8, [R14] ;  /* 0x000000000e08a83b */ /* 0x0007220000000200 */
[----:B------:R-:W-:-:S03]  /*3c20*/  IADD3 R3, R3, 0x1, RZ ;  /* 0x0000000103037810 */ /* 0x000fc60007ffe0ff */
[----:B------:R3:W1:Y:S01]  /*3c30*/  @!P2 LDSM.16.M88.4 R4, [R15] ;  /* 0x000000000f04a83b */ /* 0x0006620000000200 */
[----:B------:R-:W-:-:S04]  /*3c40*/  ISETP.NE.AND P4, PT, R3, 0x4, PT ;  /* 0x000000040300780c */ /* 0x000fc80003f85270 */
[----:B------:R-:W-:Y:S02]  /*3c50*/  SEL R3, R3, RZ, P4 ;  /* 0x000000ff03037207 */ /* 0x000fe40002000000 */
[----:B------:R-:W-:-:S07]  /*3c60*/  SEL R25, RZ, 0x1, P4 ;  /* 0x00000001ff197807 */ /* 0x000fce0002000000 */
.L_x_71:
[----:B------:R-:W-:Y:S05]  /*3c70*/  BSYNC B0 ;  /* 0x0000000000007941 */ /* 0x000fea0003800000 */
.L_x_70:
[--C-:B-1--4-:R-:W-:Y:S02]  /*3c80*/  HADD2.F32 R12, -RZ, R8.reuse.H0_H0 ;  /* 0x20000008ff0c7230 */ /* 0x112fe40000004100 */
[C---:B------:R-:W-:Y:S01]  /*3c90*/  FMUL R13, R157.reuse, R104 ;  /* 0x000000689d0d7220 */ /* 0x040fe20000400000 */
[----:B---3--:R-:W-:Y:S02]  /*3ca0*/  HADD2.F32 R14, -RZ, R8.H1_H1 ;  /* 0x30000008ff0e7230 */ /* 0x008fe40000004100 */
[C---:B------:R-:W-:Y:S01]  /*3cb0*/  FMUL R105, R157.reuse, R105 ;  /* 0x000000699d697220 */ /* 0x040fe20000400000 */
[--C-:B------:R-:W-:Y:S02]  /*3cc0*/  HADD2.F32 R26, -RZ, R9.reuse.H0_H0 ;  /* 0x20000009ff1a7230 */ /* 0x100fe40000004100 */
[C---:B------:R-:W-:Y:S01]  /*3cd0*/  FMUL R15, R157.reuse, R106 ;  /* 0x0000006a9d0f7220 */ /* 0x040fe20000400000 */
[----:B------:R-:W-:Y:S02]  /*3ce0*/  HADD2.F32 R28, -RZ, R9.H1_H1 ;  /* 0x30000009ff1c7230 */ /* 0x000fe40000004100 */
[----:B------:R-:W-:Y:S01]  /*3cf0*/  FMUL R107, R157, R107 ;  /* 0x0000006b9d6b7220 */ /* 0x000fe20000400000 */
[C---:B------:R-:W-:Y:S01]  /*3d00*/  FFMA R12, R156.reuse, R12, R13 ;  /* 0x0000000c9c0c7223 */ /* 0x040fe2000000000d */
[C---:B------:R-:W-:Y:S01]  /*3d10*/  FFMA R105, R156.reuse, R14, R105 ;  /* 0x0000000e9c697223 */ /* 0x040fe20000000069 */
[C---:B------:R-:W-:Y:S01]  /*3d20*/  FFMA R13, R156.reuse, R26, R15 ;  /* 0x0000001a9c0d7223 */ /* 0x040fe2000000000f */
[----:B------:R-:W-:Y:S01]  /*3d30*/  FFMA R14, R156, R28, R107 ;  /* 0x0000001c9c0e7223 */ /* 0x000fe2000000006b */
[----:B------:R-:W-:-:S02]  /*3d40*/  HADD2.F32 R26, -RZ, R10.H0_H0 ;  /* 0x2000000aff1a7230 */ /* 0x000fc40000004100 */
[C---:B------:R-:W-:Y:S01]  /*3d50*/  FMUL R15, R157.reuse, R108 ;  /* 0x0000006c9d0f7220 */ /* 0x040fe20000400000 */
[----:B------:R-:W-:Y:S02]  /*3d60*/  HADD2.F32 R28, -RZ, R10.H1_H1 ;  /* 0x3000000aff1c7230 */ /* 0x000fe40000004100 */
        /* <DEDUP_REMOVED lines=62> */
.L_x_76:
[----:B------:R-:W-:Y:S05]  /*4150*/  BSYNC B0 ;  /* 0x0000000000007941 */ /* 0x000fea0003800000 */
.L_x_75:
        /* <DEDUP_REMOVED lines=8> */
.L_x_79:
[----:B------:R-:W-:-:S04]  /*41e0*/  ULEA UR4, UR36, UR53, 0x3 ;  /* 0x0000003524047291 */ /* 0x000fc8000f8e183f */
[----:B------:R-:W-:-:S04]  /*41f0*/  UIADD3 UR4, UR4, 0x60, URZ ;  /* 0x0000006004047890 */ /* 0x000fc8000fffe03f */
[----:B------:R-:W-:-:S09]  /*4200*/  UPRMT UR4, UR52, 0x654, UR4 ;  /* 0x0000065434047896 */ /* 0x000fd20008000004 */
[----:B------:R-:W-:Y:S03]  /*4210*/  SYNCS.ARRIVE.TRANS64.RED.A1T0 RZ, [UR4], RZ ;  /* 0x000000ffffff79a7 */ /* 0x000fe60008100404 */
.L_x_78:
[----:B------:R-:W-:Y:S05]  /*4220*/  BSYNC B0 ;  /* 0x0000000000007941 */ /* 0x000fea0003800000 */
.L_x_77:
[----:B------:R-:W-:Y:S01]  /*4230*/  UIADD3 UR4, UR36, 0x1, URZ ;  /* 0x0000000124047890 */ /* 0x000fe2000fffe03f */
[----:B------:R-:W-:Y:S03]  /*4240*/  BSSY B0, `(.L_x_80) ;  /* 0x0000017000007945 */ /* 0x000fe60003800000 */
[----:B------:R-:W-:-:S04]  /*4250*/  UISETP.NE.AND UP0, UPT, UR4, 0x4, UPT ;  /* 0x000000040400788c */ /* 0x000fc8000bf05270 */
[----:B------:R-:W-:Y:S01]  /*4260*/  USEL UR8, UR4, URZ, UP0 ;  /* 0x0000003f04087287 */ /* 0x000fe20008000000 */
[----:B------:R-:W-:Y:S11]  /*4270*/  @!P0 BRA `(.L_x_81) ;  /* 0x00000000004c8947 */ /* 0x000ff60003800000 */
[----:B------:R-:W-:-:S13]  /*4280*/  ISETP.NE.AND P4, PT, R160, 0x3, PT ;  /* 0x00000003a000780c */ /* 0x000fda0003f85270 */
[----:B------:R-:W-:Y:S05]  /*4290*/  @!P4 BRA `(.L_x_82) ;  /* 0x000000000004c947 */ /* 0x000fea0003800000 */
[----:B------:R-:W-:Y:S01]  /*42a0*/  BPT.TRAP 0x1 ;  /* 0x000000040000795c */ /* 0x000fe20000300000 */
.L_x_82:
[----:B-1----:R-:W-:Y:S01]  /*42b0*/  LEA R13, R3, UR53, 0x3 ;  /* 0x00000035030d7c11 */ /* 0x002fe2000f8e18ff */
[----:B------:R-:W-:Y:S01]  /*42c0*/  BSSY B1, `(.L_x_83) ;  /* 0x0000006000017945 */ /* 0x000fe20003800000 */
[----:B------:R-:W-:Y:S02]  /*42d0*/  SHF.L.U32 R12, R25, 0x1f, RZ ;  /* 0x0000001f190c7819 */ /* 0x000fe400000006ff */
[----:B------:R-:W-:Y:S02]  /*42e0*/  @!P2 LEA R14, R3, R88, 0xd ;  /* 0x00000058030ea211 */ /* 0x000fe400078e68ff */
[----:B------:R-:W1:Y:S03]  /*42f0*/  SYNCS.PHASECHK.TRANS64.TRYWAIT P4, [R13+URZ+0x40], R12 ;  /* 0x0000400c0d0075a7 */ /* 0x000e66000808017f */
[----:B------:R-:W-:Y:S01]  /*4300*/  @!P2 IMAD R15, R155, 0x2, R14 ;  /* 0x000000029b0fa824 */ /* 0x000fe200078e020e */
[----:B-1----:R-:W-:Y:S06]  /*4310*/  @!P4 BRA `(.L_x_84) ;  /* 0x0000005800c8c947 */ /* 0x002fec0003800000 */
.L_x_233:
[----:B------:R-:W-:Y:S05]  /*4320*/  BSYNC B1 ;  /* 0x0000000000017941 */ /* 0x000fea0003800000 */
.L_x_83:
[----:B------:R-:W-:Y:S05]  /*4330*/  @!P2 WARPSYNC.ALL ;  /* 0x000000000000a948 */ /* 0x000fea0003800000 */
[----:B------:R3:W4:Y:S01]  /*4340*/  @!P2 LDSM.16.M88.4 R8, [R14] ;  /* 0x000000000e08a83b */ /* 0x0007220000000200 */
[----:B------:R-:W-:-:S03]  /*4350*/  VIADD R3, R3, 0x1 ;  /* 0x0000000103037836 */ /* 0x000fc60000000000 */
[----:B------:R3:W2:Y:S02]  /*4360*/  @!P2 LDSM.16.M88.4 R4, [R15] ;  /* 0x000000000f04a83b */ /* 0x0006a40000000200 */
[----:B------:R-:W-:-:S04]  /*4370*/  ISETP.NE.AND P4, PT, R3, 0x4, PT ;  /* 0x000000040300780c */ /* 0x000fc80003f85270 */
[----:B-1----:R-:W-:Y:S02]  /*4380*/  SEL R12, RZ, 0x1, P4 ;  /* 0x00000001ff0c7807 */ /* 0x002fe40002000000 */
[----:B------:R-:W-:Y:S02]  /*4390*/  SEL R3, R3, RZ, P4 ;  /* 0x000000ff03037207 */ /* 0x000fe40002000000 */
[----:B---3--:R-:W-:-:S07]  /*43a0*/  LOP3.LUT R25, R25, R12, RZ, 0x3c, !PT ;  /* 0x0000000c19197212 */ /* 0x008fce00078e3cff */
.L_x_81:
[----:B------:R-:W-:Y:S05]  /*43b0*/  BSYNC B0 ;  /* 0x0000000000007941 */ /* 0x000fea0003800000 */
.L_x_80:
[--C-:B-1--4-:R-:W-:Y:S02]  /*43c0*/  HADD2.F32 R12, -RZ, R8.reuse.H0_H0 ;  /* 0x20000008ff0c7230 */ /* 0x112fe40000004100 */
        /* <DEDUP_REMOVED lines=23> */
[----:B--2---:R-:W-:-:S02]  /*4540*/  HADD2.F32 R32, -RZ, R4.H0_H0 ;  /* 0x20000004ff207230 */ /* 0x004fc40000004100 */
        /* <DEDUP_REMOVED lines=40> */
[----:B--2---:R-:W2:Y:S02]  /*47d0*/  FENCE.VIEW.ASYNC.S ;  /* 0x00000000000073c6 */ /* 0x004ea40000000000 */
[----:B--2---:R-:W-:Y:S06]  /*47e0*/  BAR.SYNC.DEFER_BLOCKING 0x1, 0x100 ;  /* 0x0044000000007b1d */ /* 0x004fec0000010000 */
[----:B------:R-:W-:Y:S05]  /*47f0*/  @P3 BRA `(.L_x_86) ;  /* 0x0000000000243947 */ /* 0x000fea0003800000 */
[----:B------:R-:W-:Y:S02]  /*4800*/  UIADD3 UR10, UP0, UR54, 0x4f0, URZ ;  /* 0x000004f0360a7890 */ /* 0x000fe4000ff1e03f */
[----:B------:R-:W-:Y:S02]  /*4810*/  UIADD3 UR6, UR46, 0x80, URZ ;  /* 0x000000802e067890 */ /* 0x000fe4000fffe03f */
[----:B------:R-:W-:Y:S02]  /*4820*/  UIADD3 UR5, UR45, 0x20, URZ ;  /* 0x000000202d057890 */ /* 0x000fe4000fffe03f */
[----:B------:R-:W-:Y:S02]  /*4830*/  UIADD3 UR4, UR53, 0x6200, URZ ;  /* 0x0000620035047890 */ /* 0x000fe4000fffe03f */
[----:B------:R-:W-:Y:S01]  /*4840*/  UIADD3.X UR11, URZ, UR55, URZ, UP0, !UPT ;  /* 0x000000373f0b7290 */ /* 0x000fe200087fe43f */
[----:B------:R-:W-:-:S08]  /*4850*/  UMOV UR7, UR47 ;  /* 0x0000002f00077c82 */ /* 0x000fd00008000000 */
[----:B------:R2:W-:Y:S01]  /*4860*/  UTMASTG.3D [UR4], [UR10] ;  /* 0x000000040a0073b5 */ /* 0x0005e20008010000 */
[----:B------:R0:W-:Y:S01]  /*4870*/  UTMACMDFLUSH ;  /* 0x00000000000079b7 */ /* 0x0001e20000000000 */
[----:B--2---:R-:W-:-:S04]  /*4880*/  DEPBAR.LE SB0, 0x1 ;  /* 0x000080400000791a */ /* 0x004fc80000000000 */
.L_x_86:
[----:B------:R-:W-:Y:S05]  /*4890*/  BSYNC B0 ;  /* 0x0000000000007941 */ /* 0x000fea0003800000 */
.L_x_85:
[----:B-1----:R-:W-:Y:S01]  /*48a0*/  IADD3 R12, R20, 0x6200, RZ ;  /* 0x00006200140c7810 */ /* 0x002fe20007ffe0ff */
[----:B------:R-:W-:Y:S04]  /*48b0*/  BAR.SYNC.DEFER_BLOCKING 0x1, 0x100 ;  /* 0x0044000000007b1d */ /* 0x000fe80000010000 */
[----:B------:R-:W-:Y:S02]  /*48c0*/  IMAD R12, R155, 0x2, R12 ;  /* 0x000000029b0c7824 */ /* 0x000fe400078e020c */
[----:B------:R-:W-:Y:S04]  /*48d0*/  BSSY B0, `(.L_x_87) ;  /* 0x0000009000007945 */ /* 0x000fe80003800000 */
[----:B------:R-:W-:Y:S05]  /*48e0*/  @!P0 BRA `(.L_x_88) ;  /* 0x00000000001c8947 */ /* 0x000fea0003800000 */
[----:B------:R-:W-:-:S13]  /*48f0*/  ISETP.NE.AND P4, PT, R160, 0x3, PT ;  /* 0x00000003a000780c */ /* 0x000fda0003f85270 */
[----:B------:R-:W-:Y:S05]  /*4900*/  @!P4 BRA `(.L_x_89) ;  /* 0x000000000004c947 */ /* 0x000fea0003800000 */
[----:B------:R-:W-:Y:S01]  /*4910*/  BPT.TRAP 0x1 ;  /* 0x000000040000795c */ /* 0x000fe20000300000 */
.L_x_89:
[----:B------:R-:W-:-:S04]  /*4920*/  ULEA UR4, UR8, UR53, 0x3 ;  /* 0x0000003508047291 */ /* 0x000fc8000f8e183f */
[----:B------:R-:W-:-:S04]  /*4930*/  UIADD3 UR4, UR4, 0x60, URZ ;  /* 0x0000006004047890 */ /* 0x000fc8000fffe03f */
[----:B------:R-:W-:-:S09]  /*4940*/  UPRMT UR4, UR52, 0x654, UR4 ;  /* 0x0000065434047896 */ /* 0x000fd20008000004 */
[----:B------:R-:W-:Y:S03]  /*4950*/  SYNCS.ARRIVE.TRANS64.RED.A1T0 RZ, [UR4], RZ ;  /* 0x000000ffffff79a7 */ /* 0x000fe60008100404 */
.L_x_88:
[----:B------:R-:W-:Y:S05]  /*4960*/  BSYNC B0 ;  /* 0x0000000000007941 */ /* 0x000fea0003800000 */
.L_x_87:
        /* <DEDUP_REMOVED lines=8> */
.L_x_92:
[C---:B------:R-:W-:Y:S01]  /*49f0*/  LEA R13, R3.reuse, UR53, 0x3 ;  /* 0x00000035030d7c11 */ /* 0x040fe2000f8e18ff */
[----:B------:R-:W-:Y:S01]  /*4a00*/  @!P2 IMAD R28, R3, 0x2000, R88 ;  /* 0x00002000031ca824 */ /* 0x000fe200078e0258 */
[----:B------:R-:W-:Y:S01]  /*4a10*/  SHF.L.U32 R14, R25, 0x1f, RZ ;  /* 0x0000001f190e7819 */ /* 0x000fe200000006ff */
[----:B------:R-:W-:Y:S03]  /*4a20*/  BSSY B1, `(.L_x_93) ;  /* 0x0000004000017945 */ /* 0x000fe60003800000 */
[----:B------:R-:W1:Y:S01]  /*4a30*/  SYNCS.PHASECHK.TRANS64.TRYWAIT P4, [R13+URZ+0x40], R14 ;  /* 0x0000400e0d0075a7 */ /* 0x000e62000808017f */
[----:B------:R-:W-:Y:S01]  /*4a40*/  @!P2 LEA R15, R155, R28, 0x1 ;  /* 0x0000001c9b0fa211 */ /* 0x000fe200078e08ff */
[----:B-1----:R-:W-:Y:S06]  /*4a50*/  @!P4 BRA `(.L_x_94) ;  /* 0x00000054000cc947 */ /* 0x002fec0003800000 */
.L_x_234:
[----:B------:R-:W-:Y:S05]  /*4a60*/  BSYNC B1 ;  /* 0x0000000000017941 */ /* 0x000fea0003800000 */
.L_x_93:
[----:B------:R-:W-:Y:S05]  /*4a70*/  @!P2 WARPSYNC.ALL ;  /* 0x000000000000a948 */ /* 0x000fea0003800000 */
[----:B------:R2:W3:Y:S01]  /*4a80*/  @!P2 LDSM.16.M88.4 R8, [R28] ;  /* 0x000000001c08a83b */ /* 0x0004e20000000200 */
[----:B------:R-:W-:-:S03]  /*4a90*/  VIADD R3, R3, 0x1 ;  /* 0x0000000103037836 */ /* 0x000fc60000000000 */
[----:B------:R2:W4:Y:S02]  /*4aa0*/  @!P2 LDSM.16.M88.4 R4, [R15] ;  /* 0x000000000f04a83b */ /* 0x0005240000000200 */
[----:B------:R-:W-:-:S04]  /*4ab0*/  ISETP.NE.AND P4, PT, R3, 0x4, PT ;  /* 0x000000040300780c */ /* 0x000fc80003f85270 */
[----:B-1----:R-:W-:Y:S02]  /*4ac0*/  SEL R14, RZ, 0x1, P4 ;  /* 0x00000001ff0e7807 */ /* 0x002fe40002000000 */
[----:B------:R-:W-:Y:S02]  /*4ad0*/  SEL R3, R3, RZ, P4 ;  /* 0x000000ff03037207 */ /* 0x000fe40002000000 */
[----:B--2---:R-:W-:-:S07]  /*4ae0*/  LOP3.LUT R25, R25, R14, RZ, 0x3c, !PT ;  /* 0x0000000e19197212 */ /* 0x004fce00078e3cff */
.L_x_91:
[----:B------:R-:W-:Y:S05]  /*4af0*/  BSYNC B0 ;  /* 0x0000000000007941 */ /* 0x000fea0003800000 */
.L_x_90:
[--C-:B---3--:R-:W-:Y:S02]  /*4b00*/  HADD2.F32 R14, -RZ, R8.reuse.H0_H0 ;  /* 0x20000008ff0e7230 */ /* 0x108fe40000004100 */
[C---:B------:R-:W-:Y:S01]  /*4b10*/  FMUL R13, R157.reuse, R120 ;  /* 0x000000789d0d7220 */ /* 0x040fe20000400000 */
[----:B------:R-:W-:Y:S02]  /*4b20*/  HADD2.F32 R28, -RZ, R8.H1_H1 ;  /* 0x30000008ff1c7230 */ /* 0x000fe40000004100 */
[C---:B------:R-:W-:Y:S01]  /*4b30*/  FMUL R121, R157.reuse, R121 ;  /* 0x000000799d797220 */ /* 0x040fe20000400000 */
[----:B------:R-:W-:Y:S02]  /*4b40*/  HADD2.F32 R32, -RZ, R9.H1_H1 ;  /* 0x30000009ff207230 */ /* 0x000fe40000004100 */
[----:B------:R-:W-:Y:S01]  /*4b50*/  FMUL R123, R157, R123 ;  /* 0x0000007b9d7b7220 */ /* 0x000fe20000400000 */
[C---:B------:R-:W-:Y:S01]  /*4b60*/  FFMA R13, R156.reuse, R14, R13 ;  /* 0x0000000e9c0d7223 */ /* 0x040fe2000000000d */
[----:B------:R-:W-:Y:S01]  /*4b70*/  FFMA R14, R156, R28, R121 ;  /* 0x0000001c9c0e7223 */ /* 0x000fe20000000079 */
[----:B------:R-:W-:-:S02]  /*4b80*/  HADD2.F32 R29, -RZ, R10.H0_H0 ;  /* 0x2000000aff1d7230 */ /* 0x000fc40000004100 */
[----:B------:R-:W-:Y:S01]  /*4b90*/  FFMA R28, R156, R32, R123 ;  /* 0x000000209c1c7223 */ /* 0x000fe2000000007b */
[C---:B------:R-:W-:Y:S01]  /*4ba0*/  FMUL R21, R157.reuse, R124 ;  /* 0x0000007c9d157220 */ /* 0x040fe20000400000 */
[--C-:B------:R-:W-:Y:S02]  /*4bb0*/  HADD2.F32 R32, -RZ, R11.reuse.H0_H0 ;  /* 0x2000000bff207230 */ /* 0x100fe40000004100 */
[C---:B------:R-:W-:Y:S01]  /*4bc0*/  FMUL R27, R157.reuse, R126 ;  /* 0x0000007e9d1b7220 */ /* 0x040fe20000400000 */
[----:B------:R-:W-:Y:S02]  /*4bd0*/  HADD2.F32 R34, -RZ, R11.H1_H1 ;  /* 0x3000000bff227230 */ /* 0x000fe40000004100 */
[C---:B------:R-:W-:Y:S01]  /*4be0*/  FMUL R127, R157.reuse, R127 ;  /* 0x0000007f9d7f7220 */ /* 0x040fe20000400000 */
[----:B------:R-:W-:Y:S02]  /*4bf0*/  HADD2.F32 R30, -RZ, R9.H0_H0 ;  /* 0x20000009ff1e7230 */ /* 0x000fe40000004100 */
[----:B------:R-:W-:Y:S01]  /*4c00*/  FMUL R15, R157, R122 ;  /* 0x0000007a9d0f7220 */ /* 0x000fe20000400000 */
[----:B----4-:R-:W-:-:S02]  /*4c10*/  HADD2.F32 R36, -RZ, R5.H0_H0 ;  /* 0x20000005ff247230 */ /* 0x010fc40000004100 */
[C---:B------:R-:W-:Y:S01]  /*4c20*/  FMUL R31, R157.reuse, R130 ;  /* 0x000000829d1f7220 */ /* 0x040fe20000400000 */
[----:B------:R-:W-:Y:S02]  /*4c30*/  HADD2.F32 R38, -RZ, R5.H1_H1 ;  /* 0x30000005ff267230 */ /* 0x000fe40000004100 */
[C---:B------:R-:W-:Y:S01]  /*4c40*/  FFMA R21, R156.reuse, R29, R21 ;  /* 0x0000001d9c157223 */ /* 0x040fe20000000015 */
[--C-:B------:R-:W-:Y:S02]  /*4c50*/  HADD2.F32 R33, -RZ, R4.reuse.H0_H0 ;  /* 0x20000004ff217230 */ /* 0x100fe40000004100 */
[C---:B------:R-:W-:Y:S01]  /*4c60*/  FMUL R131, R157.reuse, R131 ;  /* 0x000000839d837220 */ /* 0x040fe20000400000 */
[C---:B------:R-:W-:Y:S01]  /*4c70*/  FFMA R27, R156.reuse, R32, R27 ;  /* 0x000000209c1b7223 */ /* 0x040fe2000000001b */
[----:B------:R-:W-:Y:S01]  /*4c80*/  FMUL R29, R157, R128 ;  /* 0x000000809d1d7220 */ /* 0x000fe20000400000 */
[C---:B------:R-:W-:Y:S01]  /*4c90*/  FFMA R32, R156.reuse, R34, R127 ;  /* 0x000000229c207223 */ /* 0x040fe2000000007f */
[----:B------:R-:W-:Y:S01]  /*4ca0*/  FFMA R15, R156, R30, R15 ;  /* 0x0000001e9c0f7223 */ /* 0x000fe2000000000f */
[----:B------:R-:W-:-:S02]  /*4cb0*/  HADD2.F32 R34, -RZ, R4.H1_H1 ;  /* 0x30000004ff227230 */ /* 0x000fc40000004100 */
[C---:B------:R-:W-:Y:S01]  /*4cc0*/  FFMA R31, R156.reuse, R36, R31 ;  /* 0x000000249c1f7223 */ /* 0x040fe2000000001f */
[----:B------:R-:W-:Y:S02]  /*4cd0*/  HADD2.F32 R30, -RZ, R10.H1_H1 ;  /* 0x3000000aff1e7230 */ /* 0x000fe40000004100 */
[C---:B------:R-:W-:Y:S01]  /*4ce0*/  FMUL R129, R157.reuse, R129 ;  /* 0x000000819d817220 */ /* 0x040fe20000400000 */
[C---:B------:R-:W-:Y:S01]  /*4cf0*/  FFMA R36, R156.reuse, R38, R131 ;  /* 0x000000269c247223 */ /* 0x040fe20000000083 */
[----:B------:R-:W-:Y:S02]  /*4d00*/  HADD2.F32 R40, -RZ, R7.H0_H0 ;  /* 0x20000007ff287230 */ /* 0x000fe40000004100 */
[C---:B------:R-:W-:Y:S01]  /*4d10*/  FMUL R125, R157.reuse, R125 ;  /* 0x0000007d9d7d7220 */ /* 0x040fe20000400000 */
[----:B------:R-:W-:Y:S01]  /*4d20*/  FFMA R29, R156, R33, R29 ;  /* 0x000000219c1d7223 */ /* 0x000fe2000000001d */
[----:B------:R-:W-:Y:S01]  /*4d30*/  FMUL R35, R157, R134 ;  /* 0x000000869d237220 */ /* 0x000fe20000400000 */
[----:B------:R-:W-:-:S02]  /*4d40*/  HADD2.F32 R37, -RZ, R6.H0_H0 ;  /* 0x20000006ff257230 */ /* 0x000fc40000004100 */
[C---:B------:R-:W-:Y:S01]  /*4d50*/  FMUL R33, R157.reuse, R132 ;  /* 0x000000849d217220 */ /* 0x040fe20000400000 */
[----:B------:R-:W-:Y:S02]  /*4d60*/  HADD2.F32 R38, -RZ, R6.H1_H1 ;  /* 0x30000006ff267230 */ /* 0x000fe40000004100 */
[C---:B------:R-:W-:Y:S01]  /*4d70*/  FMUL R133, R157.reuse, R133 ;  /* 0x000000859d857220 */ /* 0x040fe20000400000 */
[----:B------:R-:W-:Y:S02]  /*4d80*/  HADD2.F32 R42, -RZ, R7.H1_H1 ;  /* 0x30000007ff2a7230 */ /* 0x000fe40000004100 */
[----:B------:R-:W-:Y:S01]  /*4d90*/  FMUL R135, R157, R135 ;  /* 0x000000879d877220 */ /* 0x000fe20000400000 */
[C---:B------:R-:W-:Y:S01]  /*4da0*/  FFMA R34, R156.reuse, R34, R129 ;  /* 0x000000229c227223 */ /* 0x040fe20000000081 */
[C---:B------:R-:W-:Y:S01]  /*4db0*/  FFMA R30, R156.reuse, R30, R125 ;  /* 0x0000001e9c1e7223 */ /* 0x040fe2000000007d */
        /* <DEDUP_REMOVED lines=15> */
[----:B------:R1:W-:Y:S01]  /*4eb0*/  STSM.16.M88.4 [R23], R28 ;  /* 0x0000001c17007844 */ /* 0x0003e20000000200 */
        /* <DEDUP_REMOVED lines=16> */
[----:B--2---:R-:W-:-:S04]  /*4fc0*/  DEPBAR.LE SB0, 0x1 ;  /* 0x000080400000791a */ /* 0x004fc80000000000 */
.L_x_96:
[----:B------:R-:W-:Y:S05]  /*4fd0*/  BSYNC B0 ;  /* 0x0000000000007941 */ /* 0x000fea0003800000 */
.L_x_95:
[----:B------:R-:W-:Y:S06]  /*4fe0*/  BAR.SYNC.DEFER_BLOCKING 0x1, 0x100 ;  /* 0x0044000000007b1d */ /* 0x000fec0000010000 */
[----:B------:R-:W-:Y:S04]  /*4ff0*/  BSSY B0, `(.L_x_97) ;  /* 0x0000009000007945 */ /* 0x000fe80003800000 */
[----:B------:R-:W-:Y:S05]  /*5000*/  @!P0 BRA `(.L_x_98) ;  /* 0x00000000001c8947 */ /* 0x000fea0003800000 */
[----:B------:R-:W-:-:S13]  /*5010*/  ISETP.NE.AND P4, PT, R160, 0x3, PT ;  /* 0x00000003a000780c */ /* 0x000fda0003f85270 */
[----:B------:R-:W-:Y:S05]  /*5020*/  @!P4 BRA `(.L_x_99) ;  /* 0x000000000004c947 */ /* 0x000fea0003800000 */
[----:B------:R-:W-:Y:S01]  /*5030*/  BPT.TRAP 0x1 ;  /* 0x000000040000795c */ /* 0x000fe20000300000 */
.L_x_99:
[----:B------:R-:W-:-:S04]  /*5040*/  ULEA UR4, UR8, UR53, 0x3 ;  /* 0x0000003508047291 */ /* 0x000fc8000f8e183f */
[----:B------:R-:W-:-:S04]  /*5050*/  UIADD3 UR4, UR4, 0x60, URZ ;  /* 0x0000006004047890 */ /* 0x000fc8000fffe03f */
[----:B------:R-:W-:-:S09]  /*5060*/  UPRMT UR4, UR52, 0x654, UR4 ;  /* 0x0000065434047896 */ /* 0x000fd20008000004 */
[----:B------:R-:W-:Y:S03]  /*5070*/  SYNCS.ARRIVE.TRANS64.RED.A1T0 RZ, [UR4], RZ ;  /* 0x000000ffffff79a7 */ /* 0x000fe60008100404 */
.L_x_98:
[----:B------:R-:W-:Y:S05]  /*5080*/  BSYNC B0 ;  /* 0x0000000000007941 */ /* 0x000fea0003800000 */
.L_x_97:
        /* <DEDUP_REMOVED lines=8> */
.L_x_102:
[C---:B------:R-:W-:Y:S01]  /*5110*/  LEA R13, R3.reuse, UR53, 0x3 ;  /* 0x00000035030d7c11 */ /* 0x040fe2000f8e18ff */
[----:B-1----:R-:W-:Y:S01]  /*5120*/  @!P2 IMAD R28, R3, 0x2000, R88 ;  /* 0x00002000031ca824 */ /* 0x002fe200078e0258 */
[----:B------:R-:W-:Y:S01]  /*5130*/  SHF.L.U32 R14, R25, 0x1f, RZ ;  /* 0x0000001f190e7819 */ /* 0x000fe200000006ff */
[----:B------:R-:W-:Y:S03]  /*5140*/  BSSY B1, `(.L_x_103) ;  /* 0x0000004000017945 */ /* 0x000fe60003800000 */
[----:B------:R-:W1:Y:S01]  /*5150*/  SYNCS.PHASECHK.TRANS64.TRYWAIT P4, [R13+URZ+0x40], R14 ;  /* 0x0000400e0d0075a7 */ /* 0x000e62000808017f */
[----:B------:R-:W-:Y:S01]  /*5160*/  @!P2 LEA R15, R155, R28, 0x1 ;  /* 0x0000001c9b0fa211 */ /* 0x000fe200078e08ff */
[----:B-1----:R-:W-:Y:S06]  /*5170*/  @!P4 BRA `(.L_x_104) ;  /* 0x0000004c0058c947 */ /* 0x002fec0003800000 */
.L_x_235:
[----:B------:R-:W-:Y:S05]  /*5180*/  BSYNC B1 ;  /* 0x0000000000017941 */ /* 0x000fea0003800000 */
.L_x_103:
        /* <DEDUP_REMOVED lines=8> */
.L_x_101:
[----:B------:R-:W-:Y:S05]  /*5210*/  BSYNC B0 ;  /* 0x0000000000007941 */ /* 0x000fea0003800000 */
.L_x_100:
[--C-:B---3--:R-:W-:Y:S02]  /*5220*/  HADD2.F32 R14, -RZ, R8.reuse.H0_H0 ;  /* 0x20000008ff0e7230 */ /* 0x108fe40000004100 */
[C---:B------:R-:W-:Y:S01]  /*5230*/  FMUL R13, R157.reuse, R56 ;  /* 0x000000389d0d7220 */ /* 0x040fe20000400000 */
[----:B-1----:R-:W-:Y:S02]  /*5240*/  HADD2.F32 R28, -RZ, R8.H1_H1 ;  /* 0x30000008ff1c7230 */ /* 0x002fe40000004100 */
[C---:B------:R-:W-:Y:S01]  /*5250*/  FMUL R57, R157.reuse, R57 ;  /* 0x000000399d397220 */ /* 0x040fe20000400000 */
[--C-:B------:R-:W-:Y:S02]  /*5260*/  HADD2.F32 R32, -RZ, R9.reuse.H1_H1 ;  /* 0x30000009ff207230 */ /* 0x100fe40000004100 */
[C---:B------:R-:W-:Y:S01]  /*5270*/  FMUL R59, R157.reuse, R59 ;  /* 0x0000003b9d3b7220 */ /* 0x040fe20000400000 */
[----:B------:R-:W-:Y:S02]  /*5280*/  HADD2.F32 R27, -RZ, R10.H0_H0 ;  /* 0x2000000aff1b7230 */ /* 0x000fe40000004100 */
[C---:B------:R-:W-:Y:S01]  /*5290*/  FFMA R13, R156.reuse, R14, R13 ;  /* 0x0000000e9c0d7223 */ /* 0x040fe2000000000d */
[----:B------:R-:W-:Y:S01]  /*52a0*/  FMUL R21, R157, R60 ;  /* 0x0000003c9d157220 */ /* 0x000fe20000400000 */
[----:B------:R-:W-:Y:S01]  /*52b0*/  FFMA R14, R156, R28, R57 ;  /* 0x0000001c9c0e7223 */ /* 0x000fe20000000039 */
[----:B------:R-:W-:-:S02]  /*52c0*/  HADD2.F32 R30, -RZ, R9.H0_H0 ;  /* 0x20000009ff1e7230 */ /* 0x000fc40000004100 */
[----:B------:R-:W-:Y:S01]  /*52d0*/  FFMA R28, R156, R32, R59 ;  /* 0x000000209c1c7223 */ /* 0x000fe2000000003b */
[----:B----4-:R-:W-:Y:S02]  /*52e0*/  HADD2.F32 R36, -RZ, R5.H0_H0 ;  /* 0x20000005ff247230 */ /* 0x010fe40000004100 */
[C---:B------:R-:W-:Y:S01]  /*52f0*/  FMUL R15, R157.reuse, R58 ;  /* 0x0000003a9d0f7220 */ /* 0x040fe20000400000 */
[----:B------:R-:W-:Y:S02]  /*5300*/  HADD2.F32 R32, -RZ, R11.H0_H0 ;  /* 0x2000000bff207230 */ /* 0x000fe40000004100 */
[C---:B------:R-:W-:Y:S01]  /*5310*/  FMUL R29, R157.reuse, R66 ;  /* 0x000000429d1d7220 */ /* 0x040fe20000400000 */
[----:B------:R-:W-:Y:S02]  /*5320*/  HADD2.F32 R38, -RZ, R5.H1_H1 ;  /* 0x30000005ff267230 */ /* 0x000fe40000004100 */
[----:B------:R-:W-:Y:S01]  /*5330*/  FMUL R23, R157, R62 ;  /* 0x0000003e9d177220 */ /* 0x000fe20000400000 */
[----:B------:R-:W-:-:S02]  /*5340*/  HADD2.F32 R34, -RZ, R11.H1_H1 ;  /* 0x3000000bff227230 */ /* 0x000fc40000004100 */
[C---:B------:R-:W-:Y:S01]  /*5350*/  FFMA R21, R156.reuse, R27, R21 ;  /* 0x0000001b9c157223 */ /* 0x040fe20000000015 */
[----:B------:R-:W-:Y:S02]  /*5360*/  HADD2.F32 R31, -RZ, R4.H0_H0 ;  /* 0x20000004ff1f7230 */ /* 0x000fe40000004100 */
[C---:B------:R-:W-:Y:S01]  /*5370*/  FMUL R67, R157.reuse, R67 ;  /* 0x000000439d437220 */ /* 0x040fe20000400000 */
[C---:B------:R-:W-:Y:S01]  /*5380*/  FMUL R63, R157.reuse, R63 ;  /* 0x0000003f9d3f7220 */ /* 0x040fe20000400000 */
[C---:B------:R-:W-:Y:S01]  /*5390*/  FMUL R27, R157.reuse, R64 ;  /* 0x000000409d1b7220 */ /* 0x040fe20000400000 */
[C---:B------:R-:W-:Y:S01]  /*53a0*/  FFMA R15, R156.reuse, R30, R15 ;  /* 0x0000001e9c0f7223 */ /* 0x040fe2000000000f */
[C---:B------:R-:W-:Y:S01]  /*53b0*/  FFMA R29, R156.reuse, R36, R29 ;  /* 0x000000249c1d7223 */ /* 0x040fe2000000001d */
[----:B------:R-:W-:Y:S02]  /*53c0*/  HADD2.F32 R30, -RZ, R10.H1_H1 ;  /* 0x3000000aff1e7230 */ /* 0x000fe40000004100 */
[C---:B------:R-:W-:Y:S01]  /*53d0*/  FFMA R23, R156.reuse, R32, R23 ;  /* 0x000000209c177223 */ /* 0x040fe20000000017 */
[C---:B------:R-:W-:Y:S01]  /*53e0*/  FFMA R36, R156.reuse, R38, R67 ;  /* 0x000000269c247223 */ /* 0x040fe20000000043 */
[----:B------:R-:W-:Y:S01]  /*53f0*/  FMUL R61, R157, R61 ;  /* 0x0000003d9d3d7220 */ /* 0x000fe20000400000 */
        /* <DEDUP_REMOVED lines=10> */
[----:B------:R-:W-:-:S02]  /*54a0*/  HADD2.F32 R42, -RZ, R7.H1_H1 ;  /* 0x30000007ff2a7230 */ /* 0x000fc40000004100 */
        /* <DEDUP_REMOVED lines=16> */
[----:B------:R-:W-:Y:S02]  /*55b0*/  F2FP.F16.F32.PACK_AB R29, R36, R29 ;  /* 0x0000001d241d723e */ /* 0x000fe400000000ff */
        /* <DEDUP_REMOVED lines=19> */
.L_x_106:
[----:B------:R-:W-:Y:S05]  /*56f0*/  BSYNC B0 ;  /* 0x0000000000007941 */ /* 0x000fea0003800000 */
.L_x_105:
[----:B------:R-:W-:Y:S06]  /*5700*/  BAR.SYNC.DEFER_BLOCKING 0x1, 0x100 ;  /* 0x0044000000007b1d */ /* 0x000fec0000010000 */
[----:B------:R-:W-:Y:S04]  /*5710*/  BSSY B0, `(.L_x_107) ;  /* 0x0000009000007945 */ /* 0x000fe80003800000 */
[----:B------:R-:W-:Y:S05]  /*5720*/  @!P0 BRA `(.L_x_108) ;  /* 0x00000000001c8947 */ /* 0x000fea0003800000 */
[----:B------:R-:W-:-:S13]  /*5730*/  ISETP.NE.AND P4, PT, R160, 0x3, PT ;  /* 0x00000003a000780c */ /* 0x000fda0003f85270 */
[----:B------:R-:W-:Y:S05]  /*5740*/  @!P4 BRA `(.L_x_109) ;  /* 0x000000000004c947 */ /* 0x000fea0003800000 */
[----:B------:R-:W-:Y:S01]  /*5750*/  BPT.TRAP 0x1 ;  /* 0x000000040000795c */ /* 0x000fe20000300000 */
.L_x_109:
[----:B------:R-:W-:-:S04]  /*5760*/  ULEA UR4, UR8, UR53, 0x3 ;  /* 0x0000003508047291 */ /* 0x000fc8000f8e183f */
[----:B------:R-:W-:-:S04]  /*5770*/  UIADD3 UR4, UR4, 0x60, URZ ;  /* 0x0000006004047890 */ /* 0x000fc8000fffe03f */
[----:B------:R-:W-:-:S09]  /*5780*/  UPRMT UR4, UR52, 0x654, UR4 ;  /* 0x0000065434047896 */ /* 0x000fd20008000004 */
[----:B------:R-:W-:Y:S03]  /*5790*/  SYNCS.ARRIVE.TRANS64.RED.A1T0 RZ, [UR4], RZ ;  /* 0x000000ffffff79a7 */ /* 0x000fe60008100404 */
.L_x_108:
[----:B------:R-:W-:Y:S05]  /*57a0*/  BSYNC B0 ;  /* 0x0000000000007941 */ /* 0x000fea0003800000 */
.L_x_107:
        /* <DEDUP_REMOVED lines=8> */
.L_x_112:
[C---:B------:R-:W-:Y:S01]  /*5830*/  LEA R13, R3.reuse, UR53, 0x3 ;  /* 0x00000035030d7c11 */ /* 0x040fe2000f8e18ff */
[----:B-1----:R-:W-:Y:S01]  /*5840*/  @!P2 IMAD R24, R3, 0x2000, R88 ;  /* 0x000020000318a824 */ /* 0x002fe200078e0258 */
[----:B------:R-:W-:Y:S01]  /*5850*/  SHF.L.U32 R14, R25, 0x1f, RZ ;  /* 0x0000001f190e7819 */ /* 0x000fe200000006ff */
[----:B------:R-:W-:Y:S03]  /*5860*/  BSSY B1, `(.L_x_113) ;  /* 0x0000004000017945 */ /* 0x000fe60003800000 */
[----:B------:R-:W1:Y:S01]  /*5870*/  SYNCS.PHASECHK.TRANS64.TRYWAIT P4, [R13+URZ+0x40], R14 ;  /* 0x0000400e0d0075a7 */ /* 0x000e62000808017f */
[----:B------:R-:W-:Y:S01]  /*5880*/  @!P2 LEA R15, R155, R24, 0x1 ;  /* 0x000000189b0fa211 */ /* 0x000fe200078e08ff */
[----:B-1----:R-:W-:Y:S06]  /*5890*/  @!P4 BRA `(.L_x_114) ;  /* 0x0000004400a4c947 */ /* 0x002fec0003800000 */
.L_x_236:
[----:B------:R-:W-:Y:S05]  /*58a0*/  BSYNC B1 ;  /* 0x0000000000017941 */ /* 0x000fea0003800000 */
.L_x_113:
        /* <DEDUP_REMOVED lines=8> */
.L_x_111:
[----:B------:R-:W-:Y:S05]  /*5930*/  BSYNC B0 ;  /* 0x0000000000007941 */ /* 0x000fea0003800000 */
.L_x_110:
[--C-:B-1-3--:R-:W-:Y:S02]  /*5940*/  HADD2.F32 R24, -RZ, R9.reuse.H0_H0 ;  /* 0x20000009ff187230 */ /* 0x10afe40000004100 */
        /* <DEDUP_REMOVED lines=15> */
[----:B----4-:R-:W-:Y:S02]  /*5a40*/  HADD2.F32 R36, -RZ, R4.H1_H1 ;  /* 0x30000004ff247230 */ /* 0x010fe40000004100 */
[C---:B------:R-:W-:Y:S01]  /*5a50*/  FMUL R145, R157.reuse, R145 ;  /* 0x000000919d917220 */ /* 0x040fe20000400000 */
[----:B------:R-:W-:Y:S02]  /*5a60*/  HADD2.F32 R14, -RZ, R8.H0_H0 ;  /* 0x20000008ff0e7230 */ /* 0x000fe40000004100 */
[----:B------:R-:W-:Y:S01]  /*5a70*/  FMUL R13, R157, R136 ;  /* 0x000000889d0d7220 */ /* 0x000fe20000400000 */
[----:B------:R-:W-:-:S02]  /*5a80*/  HADD2.F32 R38, -RZ, R5.H0_H0 ;  /* 0x20000005ff267230 */ /* 0x000fc40000004100 */
[C---:B------:R-:W-:Y:S01]  /*5a90*/  FMUL R29, R157.reuse, R146 ;  /* 0x000000929d1d7220 */ /* 0x040fe20000400000 */
[----:B------:R-:W-:Y:S02]  /*5aa0*/  HADD2.F32 R34, -RZ, R4.H0_H0 ;  /* 0x20000004ff227230 */ /* 0x000fe40000004100 */
[C---:B------:R-:W-:Y:S01]  /*5ab0*/  FMUL R27, R157.reuse, R144 ;  /* 0x000000909d1b7220 */ /* 0x040fe20000400000 */
[C---:B------:R-:W-:Y:S01]  /*5ac0*/  FFMA R23, R156.reuse, R30, R23 ;  /* 0x0000001e9c177223 */ /* 0x040fe20000000017 */
[C---:B------:R-:W-:Y:S01]  /*5ad0*/  FFMA R30, R156.reuse, R32, R143 ;  /* 0x000000209c1e7223 */ /* 0x040fe2000000008f */
[C---:B------:R-:W-:Y:S01]  /*5ae0*/  FFMA R32, R156.reuse, R36, R145 ;  /* 0x000000249c207223 */ /* 0x040fe20000000091 */
[C---:B------:R-:W-:Y:S01]  /*5af0*/  FFMA R13, R156.reuse, R14, R13 ;  /* 0x0000000e9c0d7223 */ /* 0x040fe2000000000d */
[----:B------:R-:W-:Y:S01]  /*5b00*/  FFMA R29, R156, R38, R29 ;  /* 0x000000269c1d7223 */ /* 0x000fe2000000001d */
[----:B------:R-:W-:Y:S02]  /*5b10*/  HADD2.F32 R36, -RZ, R6.H0_H0 ;  /* 0x20000006ff247230 */ /* 0x000fe40000004100 */
[----:B------:R-:W-:Y:S01]  /*5b20*/  FMUL R31, R157, R148 ;  /* 0x000000949d1f7220 */ /* 0x000fe20000400000 */
[----:B------:R-:W-:-:S02]  /*5b30*/  HADD2.F32 R14, -RZ, R8.H1_H1 ;  /* 0x30000008ff0e7230 */ /* 0x000fc40000004100 */
[----:B------:R-:W-:Y:S01]  /*5b40*/  FFMA R27, R156, R34, R27 ;  /* 0x000000229c1b7223 */ /* 0x000fe2000000001b */
[----:B------:R-:W-:Y:S02]  /*5b50*/  HADD2.F32 R38, -RZ, R6.H1_H1 ;  /* 0x30000006ff267230 */ /* 0x000fe40000004100 */
[C---:B------:R-:W-:Y:S01]  /*5b60*/  FMUL R137, R157.reuse, R137 ;  /* 0x000000899d897220 */ /* 0x040fe20000400000 */
[C---:B------:R-:W-:Y:S01]  /*5b70*/  FMUL R149, R157.reuse, R149 ;  /* 0x000000959d957220 */ /* 0x040fe20000400000 */
[----:B------:R-:W-:Y:S02]  /*5b80*/  HADD2.F32 R34, -RZ, R5.H1_H1 ;  /* 0x30000005ff227230 */ /* 0x000fe40000004100 */
[C---:B------:R-:W-:Y:S01]  /*5b90*/  FMUL R147, R157.reuse, R147 ;  /* 0x000000939d937220 */ /* 0x040fe20000400000 */
[--C-:B------:R-:W-:Y:S02]  /*5ba0*/  HADD2.F32 R40, -RZ, R7.reuse.H0_H0 ;  /* 0x20000007ff287230 */ /* 0x100fe40000004100 */
        /* <DEDUP_REMOVED lines=38> */
.L_x_116:
[----:B------:R-:W-:Y:S05]  /*5e10*/  BSYNC B0 ;  /* 0x0000000000007941 */ /* 0x000fea0003800000 */
.L_x_115:
[----:B------:R-:W-:Y:S06]  /*5e20*/  BAR.SYNC.DEFER_BLOCKING 0x1, 0x100 ;  /* 0x0044000000007b1d */ /* 0x000fec0000010000 */
[----:B------:R-:W-:Y:S04]  /*5e30*/  BSSY B0, `(.L_x_117) ;  /* 0x0000009000007945 */ /* 0x000fe80003800000 */
[----:B------:R-:W-:Y:S05]  /*5e40*/  @!P0 BRA `(.L_x_118) ;  /* 0x00000000001c8947 */ /* 0x000fea0003800000 */
[----:B------:R-:W-:-:S13]  /*5e50*/  ISETP.NE.AND P4, PT, R160, 0x3, PT ;  /* 0x00000003a000780c */ /* 0x000fda0003f85270 */
[----:B------:R-:W-:Y:S05]  /*5e60*/  @!P4 BRA `(.L_x_119) ;  /* 0x000000000004c947 */ /* 0x000fea0003800000 */
[----:B------:R-:W-:Y:S01]  /*5e70*/  BPT.TRAP 0x1 ;  /* 0x000000040000795c */ /* 0x000fe20000300000 */
.L_x_119:
[----:B------:R-:W-:-:S04]  /*5e80*/  ULEA UR4, UR8, UR53, 0x3 ;  /* 0x0000003508047291 */ /* 0x000fc8000f8e183f */
[----:B------:R-:W-:-:S04]  /*5e90*/  UIADD3 UR4, UR4, 0x60, URZ ;  /* 0x0000006004047890 */ /* 0x000fc8000fffe03f */
[----:B------:R-:W-:-:S09]  /*5ea0*/  UPRMT UR4, UR52, 0x654, UR4 ;  /* 0x0000065434047896 */ /* 0x000fd20008000004 */
[----:B------:R-:W-:Y:S03]  /*5eb0*/  SYNCS.ARRIVE.TRANS64.RED.A1T0 RZ, [UR4], RZ ;  /* 0x000000ffffff79a7 */ /* 0x000fe60008100404 */
.L_x_118:
[----:B------:R-:W-:Y:S05]  /*5ec0*/  BSYNC B0 ;  /* 0x0000000000007941 */ /* 0x000fea0003800000 */
.L_x_117:
        /* <DEDUP_REMOVED lines=8> */
.L_x_122:
[----:B------:R-:W-:Y:S01]  /*5f50*/  SHF.L.U32 R25, R25, 0x1f, RZ ;  /* 0x0000001f19197819 */ /* 0x000fe200000006ff */
[C---:B------:R-:W-:Y:S01]  /*5f60*/  @!P2 IMAD R88, R3.reuse, 0x2000, R88 ;  /* 0x000020000358a824 */ /* 0x040fe200078e0258 */
[----:B------:R-:W-:Y:S01]  /*5f70*/  LEA R14, R3, UR53, 0x3 ;  /* 0x00000035030e7c11 */ /* 0x000fe2000f8e18ff */
[----:B------:R-:W-:Y:S03]  /*5f80*/  BSSY B1, `(.L_x_123) ;  /* 0x0000004000017945 */ /* 0x000fe60003800000 */
[----:B------:R-:W2:Y:S01]  /*5f90*/  SYNCS.PHASECHK.TRANS64.TRYWAIT P4, [R14+URZ+0x40], R25 ;  /* 0x000040190e0075a7 */ /* 0x000ea2000808017f */
[----:B------:R-:W-:Y:S01]  /*5fa0*/  @!P2 LEA R3, R155, R88, 0x1 ;  /* 0x000000589b03a211 */ /* 0x000fe200078e08ff */
[----:B--2---:R-:W-:Y:S06]  /*5fb0*/  @!P4 BRA `(.L_x_124) ;  /* 0x0000003c00f0c947 */ /* 0x004fec0003800000 */
.L_x_237:
[----:B------:R-:W-:Y:S05]  /*5fc0*/  BSYNC B1 ;  /* 0x0000000000017941 */ /* 0x000fea0003800000 */
.L_x_123:
[----:B------:R-:W-:Y:S05]  /*5fd0*/  @!P2 WARPSYNC.ALL ;  /* 0x000000000000a948 */ /* 0x000fea0003800000 */
[----:B------:R3:W4:Y:S04]  /*5fe0*/  @!P2 LDSM.16.M88.4 R8, [R88] ;  /* 0x000000005808a83b */ /* 0x0007280000000200 */
[----:B------:R3:W1:Y:S02]  /*5ff0*/  @!P2 LDSM.16.M88.4 R4, [R3] ;  /* 0x000000000304a83b */ /* 0x0006640000000200 */
.L_x_121:
[----:B------:R-:W-:Y:S05]  /*6000*/  BSYNC B0 ;  /* 0x0000000000007941 */ /* 0x000fea0003800000 */
.L_x_120:
[--C-:B----4-:R-:W-:Y:S02]  /*6010*/  HADD2.F32 R15, -RZ, R9.reuse.H0_H0 ;  /* 0x20000009ff0f7230 */ /* 0x110fe40000004100 */
[C---:B------:R-:W-:Y:S01]  /*6020*/  FMUL R74, R157.reuse, R74 ;  /* 0x0000004a9d4a7220 */ /* 0x040fe20000400000 */
[----:B------:R-:W-:Y:S02]  /*6030*/  HADD2.F32 R9, -RZ, R9.H1_H1 ;  /* 0x30000009ff097230 */ /* 0x000fe40000004100 */
[C---:B------:R-:W-:Y:S01]  /*6040*/  FMUL R39, R157.reuse, R72 ;  /* 0x000000489d277220 */ /* 0x040fe20000400000 */
[--C-:B------:R-:W-:Y:S02]  /*6050*/  HADD2.F32 R21, -RZ, R10.reuse.H0_H0 ;  /* 0x2000000aff157230 */ /* 0x100fe40000004100 */
[C---:B------:R-:W-:Y:S01]  /*6060*/  FMUL R76, R157.reuse, R76 ;  /* 0x0000004c9d4c7220 */ /* 0x040fe20000400000 */
[----:B------:R-:W-:Y:S02]  /*6070*/  HADD2.F32 R23, -RZ, R10.H1_H1 ;  /* 0x3000000aff177230 */ /* 0x000fe40000004100 */
[----:B------:R-:W-:Y:S01]  /*6080*/  FMUL R10, R157, R75 ;  /* 0x0000004b9d0a7220 */ /* 0x000fe20000400000 */
[----:B--2---:R-:W-:-:S02]  /*6090*/  HADD2.F32 R25, -RZ, R11.H0_H0 ;  /* 0x2000000bff197230 */ /* 0x004fc40000004100 */
[C---:B------:R-:W-:Y:S01]  /*60a0*/  FMUL R14, R157.reuse, R77 ;  /* 0x0000004d9d0e7220 */ /* 0x040fe20000400000 */
[--C-:B---3--:R-:W-:Y:S02]  /*60b0*/  HADD2.F32 R3, -RZ, R8.reuse.H0_H0 ;  /* 0x20000008ff037230 */ /* 0x108fe40000004100 */
[C---:B------:R-:W-:Y:S01]  /*60c0*/  FMUL R78, R157.reuse, R78 ;  /* 0x0000004e9d4e7220 */ /* 0x040fe20000400000 */
[----:B------:R-:W-:Y:S02]  /*60d0*/  HADD2.F32 R13, -RZ, R8.H1_H1 ;  /* 0x30000008ff0d7230 */ /* 0x000fe40000004100 */
[C---:B------:R-:W-:Y:S01]  /*60e0*/  FMUL R8, R157.reuse, R73 ;  /* 0x000000499d087220 */ /* 0x040fe20000400000 */
[----:B------:R-:W-:Y:S02]  /*60f0*/  HADD2.F32 R11, -RZ, R11.H1_H1 ;  /* 0x3000000bff0b7230 */ /* 0x000fe40000004100 */
[----:B------:R-:W-:Y:S01]  /*6100*/  FMUL R24, R157, R79 ;  /* 0x0000004f9d187220 */ /* 0x000fe20000400000 */
[----:B-1----:R-:W-:-:S02]  /*6110*/  HADD2.F32 R31, -RZ, R5.H0_H0 ;  /* 0x20000005ff1f7230 */ /* 0x002fc40000004100 */
[C---:B------:R-:W-:Y:S01]  /*6120*/  FMUL R80, R157.reuse, R80 ;  /* 0x000000509d507220 */ /* 0x040fe20000400000 */
[----:B------:R-:W-:Y:S02]  /*6130*/  HADD2.F32 R37, -RZ, R7.H0_H0 ;  /* 0x20000007ff257230 */ /* 0x000fe40000004100 */
[C---:B------:R-:W-:Y:S01]  /*6140*/  FMUL R26, R157.reuse, R81 ;  /* 0x000000519d1a7220 */ /* 0x040fe20000400000 */
[--C-:B------:R-:W-:Y:S02]  /*6150*/  HADD2.F32 R27, -RZ, R4.reuse.H0_H0 ;  /* 0x20000004ff1b7230 */ /* 0x100fe40000004100 */
[C---:B------:R-:W-:Y:S01]  /*6160*/  FMUL R82, R157.reuse, R82 ;  /* 0x000000529d527220 */ /* 0x040fe20000400000 */
[----:B------:R-:W-:Y:S02]  /*6170*/  HADD2.F32 R29, -RZ, R4.H1_H1 ;  /* 0x30000004ff1d7230 */ /* 0x000fe40000004100 */
[----:B------:R-:W-:Y:S01]  /*6180*/  FMUL R28, R157, R83 ;  /* 0x000000539d1c7220 */ /* 0x000fe20000400000 */
[----:B------:R-:W-:-:S02]  /*6190*/  HADD2.F32 R5, -RZ, R5.H1_H1 ;  /* 0x30000005ff057230 */ /* 0x000fc40000004100 */
[C---:B------:R-:W-:Y:S01]  /*61a0*/  FMUL R84, R157.reuse, R84 ;  /* 0x000000549d547220 */ /* 0x040fe20000400000 */
[--C-:B------:R-:W-:Y:S02]  /*61b0*/  HADD2.F32 R33, -RZ, R6.reuse.H0_H0 ;  /* 0x20000006ff217230 */ /* 0x100fe40000004100 */
        /* <DEDUP_REMOVED lines=50> */
.L_x_126:
[----:B------:R-:W-:Y:S05]  /*64e0*/  BSYNC B0 ;  /* 0x0000000000007941 */ /* 0x000fea0003800000 */
.L_x_125:
[----:B------:R-:W-:Y:S06]  /*64f0*/  BAR.SYNC.DEFER_BLOCKING 0x1, 0x100 ;  /* 0x0044000000007b1d */ /* 0x000fec0000010000 */
[----:B------:R-:W-:Y:S04]  /*6500*/  BSSY B0, `(.L_x_127) ;  /* 0x0000009000007945 */ /* 0x000fe80003800000 */
[----:B------:R-:W-:Y:S05]  /*6510*/  @!P0 BRA `(.L_x_128) ;  /* 0x00000000001c8947 */ /* 0x000fea0003800000 */
[----:B------:R-:W-:-:S13]  /*6520*/  ISETP.NE.AND P0, PT, R160, 0x3, PT ;  /* 0x00000003a000780c */ /* 0x000fda0003f05270 */
[----:B------:R-:W-:Y:S05]  /*6530*/  @!P0 BRA `(.L_x_129) ;  /* 0x0000000000048947 */ /* 0x000fea0003800000 */
[----:B------:R-:W-:Y:S01]  /*6540*/  BPT.TRAP 0x1 ;  /* 0x000000040000795c */ /* 0x000fe20000300000 */
.L_x_129:
[----:B------:R-:W-:-:S04]  /*6550*/  ULEA UR4, UR36, UR53, 0x3 ;  /* 0x0000003524047291 */ /* 0x000fc8000f8e183f */
[----:B------:R-:W-:-:S04]  /*6560*/  UIADD3 UR4, UR4, 0x60, URZ ;  /* 0x0000006004047890 */ /* 0x000fc8000fffe03f */
[----:B------:R-:W-:-:S09]  /*6570*/  UPRMT UR4, UR52, 0x654, UR4 ;  /* 0x0000065434047896 */ /* 0x000fd20008000004 */
[----:B------:R-:W-:Y:S03]  /*6580*/  SYNCS.ARRIVE.TRANS64.RED.A1T0 RZ, [UR4], RZ ;  /* 0x000000ffffff79a7 */ /* 0x000fe60008100404 */
.L_x_128:
[----:B------:R-:W-:Y:S05]  /*6590*/  BSYNC B0 ;  /* 0x0000000000007941 */ /* 0x000fea0003800000 */
.L_x_127:
[----:B------:R-:W-:Y:S01]  /*65a0*/  IADD3 R16, P0, R16, UR40, RZ ;  /* 0x0000002810107c10 */ /* 0x000fe2000ff1e0ff */
[----:B------:R-:W-:Y:S01]  /*65b0*/  ULDC.64 UR4, c[0x0][0x8f8] ;  /* 0x00023e0000047ab9 */ /* 0x000fe20000000a00 */
[----:B------:R-:W-:Y:S01]  /*65c0*/  UIADD3 UR36, UR36, 0x1, URZ ;  /* 0x0000000124247890 */ /* 0x000fe2000fffe03f */
[----:B------:R-:W-:Y:S01]  /*65d0*/  PRMT R3, RZ, 0x7610, R3 ;  /* 0x00007610ff037816 */ /* 0x000fe20000000003 */
[----:B------:R-:W-:Y:S01]  /*65e0*/  UMOV UR47, 0xffffffff ;  /* 0xffffffff002f7882 */ /* 0x000fe20000000000 */
[----:B------:R-:W-:Y:S01]  /*65f0*/  IADD3.X R17, R17, UR39, RZ, P0, !PT ;  /* 0x0000002711117c10 */ /* 0x000fe200087fe4ff */
[----:B------:R-:W-:Y:S01]  /*6600*/  UISETP.NE.AND UP0, UPT, UR36, 0x4, UPT ;  /* 0x000000042400788c */ /* 0x000fe2000bf05270 */
[----:B------:R-:W-:Y:S01]  /*6610*/  ISETP.GE.U32.AND P0, PT, R16, UR4, PT ;  /* 0x0000000410007c0c */ /* 0x000fe2000bf06070 */
[----:B------:R-:W-:Y:S02]  /*6620*/  IMAD.MOV.U32 R23, RZ, RZ, -0x1 ;  /* 0xffffffffff177424 */ /* 0x000fe400078e00ff */
[----:B------:R-:W-:Y:S01]  /*6630*/  USEL UR36, UR36, URZ, UP0 ;  /* 0x0000003f24247287 */ /* 0x000fe20008000000 */
[----:B------:R-:W-:Y:S01]  /*6640*/  ISETP.GE.U32.AND.EX P0, PT, R17, UR5, PT, P0 ;  /* 0x0000000511007c0c */ /* 0x000fe2000bf06100 */
[----:B------:R-:W-:-:S12]  /*6650*/  IMAD.MOV.U32 R158, RZ, RZ, -0x1 ;  /* 0xffffffffff9e7424 */ /* 0x000fd800078e00ff */
[----:B------:R-:W-:Y:S05]  /*6660*/  @P0 BRA `(.L_x_130) ;  /* 0x0000000400600947 */ /* 0x000fea0003800000 */
[----:B-1----:R-:W1:Y:S01]  /*6670*/  LDC.64 R10, c[0x0][0x8d0] ;  /* 0x00023400ff0a7b82 */ /* 0x002e620000000a00 */
[----:B------:R-:W2:Y:S01]  /*6680*/  S2R R23, SR_CTAID.X ;  /* 0x0000000000177919 */ /* 0x000ea20000002500 */
[----:B------:R-:W-:Y:S01]  /*6690*/  MOV R8, R16 ;  /* 0x0000001000087202 */ /* 0x000fe20000000f00 */
[----:B------:R-:W-:-:S05]  /*66a0*/  IMAD.MOV.U32 R9, RZ, RZ, R17 ;  /* 0x000000ffff097224 */ /* 0x000fca00078e0011 */
[----:B------:R-:W3:Y:S08]  /*66b0*/  LDC R12, c[0x0][0x8d8] ;  /* 0x00023600ff0c7b82 */ /* 0x000ef00000000800 */
[----:B------:R-:W4:Y:S01]  /*66c0*/  LDC.64 R14, c[0x0][0x8c8] ;  /* 0x00023200ff0e7b82 */ /* 0x000f220000000a00 */
[----:B-1----:R-:W-:-:S04]  /*66d0*/  ISETP.NE.U32.AND P0, PT, R10, RZ, PT ;  /* 0x000000ff0a00720c */ /* 0x002fc80003f05070 */
[----:B------:R-:W-:-:S13]  /*66e0*/  ISETP.NE.AND.EX P0, PT, R11, RZ, PT, P0 ;  /* 0x000000ff0b00720c */ /* 0x000fda0003f05300 */
[----:B--234-:R-:W-:Y:S05]  /*66f0*/  @!P0 BRA `(.L_x_131) ;  /* 0x0000000000288947 */ /* 0x01cfea0003800000 */
        /* <DEDUP_REMOVED lines=10> */
.L_x_131:
[----:B------:R-:W1:Y:S01]  /*67a0*/  S2R R13, SR_CTAID.Y ;  /* 0x00000000000d7919 */ /* 0x000e620000002600 */
[-CC-:B------:R-:W-:Y:S01]  /*67b0*/  SHF.R.U64 R31, R8, R12.reuse, R9.reuse ;  /* 0x0000000c081f7219 */ /* 0x180fe20000001209 */
[----:B------:R-:W2:Y:S01]  /*67c0*/  LDC.64 R20, c[0x0][0x8e8] ;  /* 0x00023a00ff147b82 */ /* 0x000ea20000000a00 */
[----:B------:R-:W-:Y:S01]  /*67d0*/  SHF.R.U32.HI R3, RZ, R12, R9 ;  /* 0x0000000cff037219 */ /* 0x000fe20000011609 */
[----:B------:R-:W-:Y:S01]  /*67e0*/  ULDC UR4, c[0x0][0x150] ;  /* 0x0000540000047ab9 */ /* 0x000fe20000000800 */
[----:B------:R-:W-:Y:S02]  /*67f0*/  IADD3 R7, P0, RZ, -R31, RZ ;  /* 0x8000001fff077210 */ /* 0x000fe40007f1e0ff */
[----:B------:R-:W-:-:S03]  /*6800*/  I2FP.F32.U32 R9, R23 ;  /* 0x0000001700097245 */ /* 0x000fc60000201000 */
[----:B------:R-:W3:Y:S01]  /*6810*/  LDC R8, c[0x0][0x8c0] ;  /* 0x00023000ff087b82 */ /* 0x000ee20000000800 */
[----:B------:R-:W-:Y:S02]  /*6820*/  IMAD.X R3, RZ, RZ, ~R3, P0 ;  /* 0x000000ffff037224 */ /* 0x000fe400000e0e03 */
[----:B------:R-:W-:Y:S01]  /*6830*/  FMUL R9, R9, UR4 ;  /* 0x0000000409097c20 */ /* 0x000fe20008400000 */
[----:B------:R-:W-:Y:S01]  /*6840*/  IMAD.WIDE.U32 R4, R7, R14, R16 ;  /* 0x0000000e07047225 */ /* 0x000fe200078e0010 */
[----:B------:R-:W-:-:S03]  /*6850*/  ULDC UR4, c[0x0][0x154] ;  /* 0x0000550000047ab9 */ /* 0x000fc60000000800 */
[----:B------:R-:W-:Y:S01]  /*6860*/  IMAD R6, R3, R14, RZ ;  /* 0x0000000e03067224 */ /* 0x000fe200078e02ff */
[----:B------:R-:W4:Y:S01]  /*6870*/  LDC R11, c[0x0][0x900] ;  /* 0x00024000ff0b7b82 */ /* 0x000f220000000800 */
[----:B------:R-:W5:Y:S02]  /*6880*/  F2I.U32.TRUNC.NTZ R9, R9 ;  /* 0x0000000900097305 */ /* 0x000f64000020f000 */
[----:B------:R-:W-:-:S05]  /*6890*/  IMAD R3, R7, R15, R6 ;  /* 0x0000000f07037224 */ /* 0x000fca00078e0206 */
[----:B------:R-:W4:Y:S01]  /*68a0*/  LDC R14, c[0x0][0x8b0] ;  /* 0x00022c00ff0e7b82 */ /* 0x000f220000000800 */
[----:B------:R-:W-:Y:S02]  /*68b0*/  IADD3 R3, R5, R3, RZ ;  /* 0x0000000305037210 */ /* 0x000fe40007ffe0ff */
[----:B--2---:R-:W-:-:S04]  /*68c0*/  ISETP.NE.U32.AND P0, PT, R20, RZ, PT ;  /* 0x000000ff1400720c */ /* 0x004fc80003f05070 */
[----:B------:R-:W-:Y:S01]  /*68d0*/  ISETP.NE.AND.EX P0, PT, R21, RZ, PT, P0 ;  /* 0x000000ff1500720c */ /* 0x000fe20003f05300 */
[----:B------:R-:W2:Y:S01]  /*68e0*/  LDC R6, c[0x0][0x144] ;  /* 0x00005100ff067b82 */ /* 0x000ea20000000800 */
[-C--:B---3--:R-:W-:Y:S01]  /*68f0*/  SHF.R.U64 R12, R4, R8.reuse, R3 ;  /* 0x00000008040c7219 */ /* 0x088fe20000001203 */
[----:B-----5:R-:W-:Y:S01]  /*6900*/  IMAD.MOV R9, RZ, RZ, -R9 ;  /* 0x000000ffff097224 */ /* 0x020fe200078e0a09 */
[----:B-1----:R-:W-:Y:S02]  /*6910*/  I2FP.F32.U32 R4, R13 ;  /* 0x0000000d00047245 */ /* 0x002fe40000201000 */
[----:B------:R-:W-:-:S03]  /*6920*/  SHF.R.U32.HI R3, RZ, R8, R3 ;  /* 0x00000008ff037219 */ /* 0x000fc60000011603 */
[----:B------:R-:W1:Y:S01]  /*6930*/  LDC R24, c[0x0][0x148] ;  /* 0x00005200ff187b82 */ /* 0x000e620000000800 */
[----:B------:R-:W-:Y:S01]  /*6940*/  FMUL R7, R4, UR4 ;  /* 0x0000000404077c20 */ /* 0x000fe20008400000 */
[----:B------:R-:W-:Y:S01]  /*6950*/  IMAD.MOV.U32 R4, RZ, RZ, -0x1 ;  /* 0xffffffffff047424 */ /* 0x000fe200078e00ff */
[-C--:B----4-:R-:W-:Y:S02]  /*6960*/  SHF.L.U32 R29, R0, R11.reuse, RZ ;  /* 0x0000000b001d7219 */ /* 0x090fe400000006ff */
[----:B------:R3:W4:Y:S02]  /*6970*/  F2I.U32.TRUNC.NTZ R15, R7 ;  /* 0x00000007000f7305 */ /* 0x000724000020f000 */
[----:B------:R-:W-:Y:S01]  /*6980*/  SHF.L.U32 R4, R4, R11, RZ ;  /* 0x0000000b04047219 */ /* 0x000fe200000006ff */
[----:B------:R-:W1:Y:S01]  /*6990*/  LDC R25, c[0x0][0x8a8] ;  /* 0x00022a00ff197b82 */ /* 0x000e620000000800 */
[-CC-:B------:R-:W-:Y:S02]  /*69a0*/  SHF.R.U64 R10, R12, R14.reuse, R3.reuse ;  /* 0x0000000e0c0a7219 */ /* 0x180fe40000001203 */
[----:B------:R-:W-:-:S04]  /*69b0*/  SHF.R.U32.HI R3, RZ, R14, R3 ;  /* 0x0000000eff037219 */ /* 0x000fc80000011603 */
[----:B------:R-:W-:Y:S01]  /*69c0*/  SHF.R.U64 R14, R10, R11, R3 ;  /* 0x0000000b0a0e7219 */ /* 0x000fe20000001203 */
[----:B------:R-:W1:Y:S01]  /*69d0*/  LDC R27, c[0x0][0x8f0] ;  /* 0x00023c00ff1b7b82 */ /* 0x000e620000000800 */
[----:B--2---:R-:W-:Y:S01]  /*69e0*/  IMAD R26, R6, R9, R23 ;  /* 0x00000009061a7224 */ /* 0x004fe200078e0217 */
[----:B------:R-:W-:Y:S02]  /*69f0*/  LOP3.LUT R23, RZ, R4, RZ, 0x33, !PT ;  /* 0x00000004ff177212 */ /* 0x000fe400078e33ff */
[----:B------:R-:W-:Y:S02]  /*6a00*/  SHF.R.U32.HI R5, RZ, R11, R3 ;  /* 0x0000000bff057219 */ /* 0x000fe40000011603 */
[----:B------:R-:W-:Y:S02]  /*6a10*/  MOV R4, R14 ;  /* 0x0000000e00047202 */ /* 0x000fe40000000f00 */
[----:B------:R-:W2:Y:S08]  /*6a20*/  LDC R28, c[0x0][0x8e0] ;  /* 0x00023800ff1c7b82 */ /* 0x000eb00000000800 */
[----:B------:R-:W1:Y:S01]  /*6a30*/  LDC R30, c[0x0][0x8b8] ;  /* 0x00022e00ff1e7b82 */ /* 0x000e620000000800 */
[----:B---34-:R-:W-:Y:S05]  /*6a40*/  @!P0 BRA `(.L_x_132) ;  /* 0x0000000000288947 */ /* 0x018fea0003800000 */
[----:B------:R-:W3:Y:S02]  /*6a50*/  LDC R3, c[0x0][0x8f4] ;  /* 0x00023d00ff037b82 */ /* 0x000ee40000000800 */
[----:B---3--:R-:W-:-:S05]  /*6a60*/  IADD3 R3, P0, R14, R3, RZ ;  /* 0x000000030e037210 */ /* 0x008fca0007f1e0ff */
        /* <DEDUP_REMOVED lines=8> */
.L_x_132:
[----:B------:R-:W-:Y:S01]  /*6af0*/  ISETP.NE.AND P0, PT, R2, 0x1, PT ;  /* 0x000000010200780c */ /* 0x000fe20003f05270 */
[----:B------:R-:W-:Y:S01]  /*6b00*/  IMAD.MOV R15, RZ, RZ, -R15 ;  /* 0x000000ffff0f7224 */ /* 0x000fe200078e0a0f */
[----:B-1----:R-:W-:Y:S01]  /*6b10*/  SHF.R.U64 R0, R4, R27, R5 ;  /* 0x0000001b04007219 */ /* 0x002fe20000001205 */
[----:B------:R-:W-:Y:S01]  /*6b20*/  VIADD R5, R25, 0xffffffff ;  /* 0xffffffff19057836 */ /* 0x000fe20000000000 */
[----:B------:R-:W-:Y:S02]  /*6b30*/  LOP3.LUT R23, R10, R23, RZ, 0xc0, !PT ;  /* 0x000000170a177212 */ /* 0x000fe400078ec0ff */
[----:B------:R-:W-:Y:S02]  /*6b40*/  IADD3 R3, -R0, RZ, RZ ;  /* 0x000000ff00037210 */ /* 0x000fe40007ffe1ff */
[----:B------:R-:W-:Y:S01]  /*6b50*/  LOP3.LUT R5, R12, R5, RZ, 0xc0, !PT ;  /* 0x000000050c057212 */ /* 0x000fe200078ec0ff */
[----:B------:R-:W-:Y:S01]  /*6b60*/  IMAD R23, R29, R0, R23 ;  /* 0x000000001d177224 */ /* 0x000fe200078e0217 */
[----:B------:R-:W-:Y:S01]  /*6b70*/  R2UR UR47, R31 ;  /* 0x000000001f2f72ca */ /* 0x000fe200000e0000 */
[----:B--2---:R-:W-:-:S02]  /*6b80*/  IMAD R0, R3, R28, R14 ;  /* 0x0000001c03007224 */ /* 0x004fc400078e020e */
[----:B------:R-:W-:Y:S02]  /*6b90*/  @P0 IMAD R26, R24, R15, R13 ;  /* 0x0000000f181a0224 */ /* 0x000fe400078e020d */
[----:B------:R-:W-:Y:S02]  /*6ba0*/  IMAD R0, R0, R25, R5 ;  /* 0x0000001900007224 */ /* 0x000fe400078e0205 */
[----:B------:R-:W-:Y:S02]  /*6bb0*/  IMAD R23, R23, R30, R26 ;  /* 0x0000001e17177224 */ /* 0x000fe400078e021a */
[----:B------:R-:W-:-:S03]  /*6bc0*/  IMAD.MOV.U32 R3, RZ, RZ, 0x1 ;  /* 0x00000001ff037424 */ /* 0x000fc600078e00ff */
[----:B------:R-:W-:Y:S02]  /*6bd0*/  SEL R158, R0, R23, !P0 ;  /* 0x00000017009e7207 */ /* 0x000fe40004000000 */
[----:B------:R-:W-:-:S07]  /*6be0*/  SEL R23, R23, R0, !P0 ;  /* 0x0000000017177207 */ /* 0x000fce0004000000 */
.L_x_130:
[----:B------:R-:W-:Y:S01]  /*6bf0*/  UIADD3 UR50, UR51, UR50, URZ ;  /* 0x0000003233327290 */ /* 0x000fe2000fffe03f */
[----:B------:R-:W-:Y:S01]  /*6c00*/  LOP3.LUT P0, RZ, R3, 0xff, RZ, 0xc0, !PT ;  /* 0x000000ff03ff7812 */ /* 0x000fe2000780c0ff */
[----:B------:R-:W-:Y:S02]  /*6c10*/  UIADD3 UR48, UR48, 0x8, URZ ;  /* 0x0000000830307890 */ /* 0x000fe4000fffe03f */
[----:B------:R-:W-:Y:S02]  /*6c20*/  USHF.R.U32.HI UR4, URZ, 0x2, UR50 ;  /* 0x000000023f047899 */ /* 0x000fe40008011632 */
[----:B------:R-:W-:Y:S02]  /*6c30*/  UISETP.GT.U32.AND UP0, UPT, UR50, 0x3, UPT ;  /* 0x000000033200788c */ /* 0x000fe4000bf04070 */
[----:B------:R-:W-:Y:S02]  /*6c40*/  ULOP3.LUT UR4, UR4, 0x1, URZ, 0xc0, !UPT ;  /* 0x0000000104047892 */ /* 0x000fe4000f8ec03f */
[----:B------:R-:W-:-:S02]  /*6c50*/  UISETP.LT.U32.AND UP1, UPT, UR51, 0x4, UP0 ;  /* 0x000000043300788c */ /* 0x000fc40008721070 */
[----:B------:R-:W-:Y:S02]  /*6c60*/  UISETP.NE.U32.AND UP2, UPT, UR4, 0x1, UPT ;  /* 0x000000010400788c */ /* 0x000fe4000bf45070 */
[----:B------:R-:W-:Y:S02]  /*6c70*/  USEL UR5, URZ, 0x1, !UP1 ;  /* 0x000000013f057887 */ /* 0x000fe4000c800000 */
[----:B------:R-:W-:Y:S02]  /*6c80*/  UISETP.GT.U32.AND UP0, UPT, UR51, 0x3, !UP2 ;  /* 0x000000033300788c */ /* 0x000fe4000d704070 */
[----:B------:R-:W-:Y:S02]  /*6c90*/  ULOP3.LUT UR50, UR50, 0x3, URZ, 0xc0, !UPT ;  /* 0x0000000332327892 */ /* 0x000fe4000f8ec03f */
[----:B------:R-:W-:-:S04]  /*6ca0*/  USEL UR4, URZ, 0x1, !UP0 ;  /* 0x000000013f047887 */ /* 0x000fc8000c000000 */
[----:B------:R-:W-:Y:S01]  /*6cb0*/  ULOP3.LUT UR49, UR4, UR49, UR5, 0x96, !UPT ;  /* 0x0000003104317292 */ /* 0x000fe2000f8e9605 */
[----:B------:R-:W-:Y:S11]  /*6cc0*/  @P0 BRA `(.L_x_133) ;  /* 0xffffffa800880947 */ /* 0x000ff6000383ffff */
[----:B------:R-:W-:-:S13]  /*6cd0*/  PLOP3.LUT P0, PT, PT, PT, PT, 0x8, 0x0 ;  /* 0x000000000000781c */ /* 0x000fda0003f0e170 */
.L_x_21:
[----:B------:R-:W-:Y:S05]  /*6ce0*/  @P0 BRA `(.L_x_13) ;  /* 0x0000002c00e00947 */ /* 0x000fea0003800000 */
[----:B------:R-:W-:Y:S01]  /*6cf0*/  ULDC.64 UR6, c[0x0][0x588] ;  /* 0x0001620000067ab9 */ /* 0x000fe20000000a00 */
[----:B------:R-:W-:Y:S01]  /*6d00*/  ISETP.NE.AND.EX P1, PT, R162, RZ, PT, P1 ;  /* 0x000000ffa200720c */ /* 0x000fe20003f25310 */
[----:B------:R-:W-:-:S04]  /*6d10*/  DEPBAR.LE SB0, 0x0 ;  /* 0x000080000000791a */ /* 0x000fc80000000000 */
[----:B------:R-:W-:Y:S01]  /*6d20*/  ISETP.NE.U32.AND P0, PT, RZ, UR6, PT ;  /* 0x00000006ff007c0c */ /* 0x000fe2000bf05070 */
[----:B------:R-:W-:Y:S03]  /*6d30*/  BSSY B0, `(.L_x_134) ;  /* 0x0000014000007945 */ /* 0x000fe60003800000 */
[----:B------:R-:W-:-:S13]  /*6d40*/  ISETP.NE.AND.EX P0, PT, RZ, UR7, PT, P0 ;  /* 0x00000007ff007c0c */ /* 0x000fda000bf05300 */
[----:B------:R-:W-:Y:S05]  /*6d50*/  @P0 BRA P1, `(.L_x_135) ;  /* 0x0000000000440947 */ /* 0x000fea0000800000 */
[----:B------:R-:W-:-:S04]  /*6d60*/  ISETP.NE.U32.AND P0, PT, R161, RZ, PT ;  /* 0x000000ffa100720c */ /* 0x000fc80003f05070 */
[----:B------:R-:W-:-:S13]  /*6d70*/  ISETP.NE.AND.EX P0, PT, R162, RZ, PT, P0 ;  /* 0x000000ffa200720c */ /* 0x000fda0003f05300 */
[----:B------:R-:W-:Y:S05]  /*6d80*/  @!P0 BRA `(.L_x_136) ;  /* 0x00000000002c8947 */ /* 0x000fea0003800000 */
[----:B------:R-:W-:-:S13]  /*6d90*/  LOP3.LUT P0, RZ, R154, 0xff, RZ, 0xc0, !PT ;  /* 0x000000ff9aff7812 */ /* 0x000fda000780c0ff */
[----:B------:R-:W-:Y:S05]  /*6da0*/  @!P0 BRA `(.L_x_137) ;  /* 0x0000000000108947 */ /* 0x000fea0003800000 */
[----:B-----5:R-:W-:-:S13]  /*6db0*/  FSETP.NEU.AND P0, PT, R156, RZ, PT ;  /* 0x000000ff9c00720b */ /* 0x020fda0003f0d000 */
[----:B------:R-:W-:Y:S05]  /*6dc0*/  @!P0 BREAK B0 ;  /* 0x0000000000008942 */ /* 0x000fea0003800000 */
[----:B------:R-:W-:Y:S05]  /*6dd0*/  @P0 BRA `(.L_x_135) ;  /* 0x0000000000240947 */ /* 0x000fea0003800000 */
[----:B------:R-:W-:Y:S05]  /*6de0*/  BRA `(.L_x_13) ;  /* 0x0000002c00a07947 */ /* 0x000fea0003800000 */
.L_x_137:
[----:B------:R-:W-:-:S04]  /*6df0*/  ISETP.NE.U32.AND P0, PT, RZ, UR6, PT ;  /* 0x00000006ff007c0c */ /* 0x000fc8000bf05070 */
[----:B------:R-:W-:-:S13]  /*6e00*/  ISETP.NE.AND.EX P0, PT, RZ, UR7, PT, P0 ;  /* 0x00000007ff007c0c */ /* 0x000fda000bf05300 */
[----:B------:R-:W-:Y:S05]  /*6e10*/  @!P0 BREAK B0 ;  /* 0x0000000000008942 */ /* 0x000fea0003800000 */
[----:B------:R-:W-:Y:S05]  /*6e20*/  @P0 BRA `(.L_x_135) ;  /* 0x0000000000100947 */ /* 0x000fea0003800000 */
[----:B------:R-:W-:Y:S05]  /*6e30*/  BRA `(.L_x_13) ;  /* 0x0000002c008c7947 */ /* 0x000fea0003800000 */
.L_x_136:
[----:B-----5:R-:W-:-:S13]  /*6e40*/  FSETP.NEU.AND P0, PT, R156, RZ, PT ;  /* 0x000000ff9c00720b */ /* 0x020fda0003f0d000 */
[----:B------:R-:W-:Y:S05]  /*6e50*/  @!P0 BREAK B0 ;  /* 0x0000000000008942 */ /* 0x000fea0003800000 */
[----:B------:R-:W-:Y:S05]  /*6e60*/  @!P0 BRA `(.L_x_13) ;  /* 0x0000002c00808947 */ /* 0x000fea0003800000 */
.L_x_135:
[----:B-1----:R-:W-:Y:S05]  /*6e70*/  BSYNC B0 ;  /* 0x0000000000007941 */ /* 0x002fea0003800000 */
.L_x_134:
[----:B------:R-:W-:-:S04]  /*6e80*/  LOP3.LUT R19, R19, 0x1, RZ, 0xfc, !PT ;  /* 0x0000000113137812 */ /* 0x000fc800078efcff */
[----:B------:R-:W-:-:S13]  /*6e90*/  ISETP.NE.AND P0, PT, R19, 0x3, PT ;  /* 0x000000031300780c */ /* 0x000fda0003f05270 */
[----:B------:R-:W-:Y:S05]  /*6ea0*/  @!P0 BRA `(.L_x_138) ;  /* 0x0000000000048947 */ /* 0x000fea0003800000 */
[----:B------:R-:W-:Y:S01]  /*6eb0*/  BPT.TRAP 0x1 ;  /* 0x000000040000795c */ /* 0x000fe20000300000 */
.L_x_138:
[----:B------:R-:W1:Y:S01]  /*6ec0*/  S2UR UR5, SR_CgaCtaId ;  /* 0x00000000000579c3 */ /* 0x000e620000008800 */
[----:B------:R-:W-:Y:S02]  /*6ed0*/  UMOV UR4, 0x400 ;  /* 0x0000040000047882 */ /* 0x000fe40000000000 */
[----:B-1----:R-:W-:-:S04]  /*6ee0*/  ULEA UR4, UR5, UR4, 0x18 ;  /* 0x0000000405047291 */ /* 0x002fc8000f8ec03f */
[----:B------:R-:W-:-:S04]  /*6ef0*/  ULEA UR4, UR36, UR4, 0x3 ;  /* 0x0000000424047291 */ /* 0x000fc8000f8e183f */
[----:B------:R-:W-:-:S04]  /*6f00*/  UIADD3 UR4, UR4, 0x60, URZ ;  /* 0x0000006004047890 */ /* 0x000fc8000fffe03f */
[----:B------:R-:W-:-:S09]  /*6f10*/  UPRMT UR4, UR5, 0x654, UR4 ;  /* 0x0000065405047896 */ /* 0x000fd20008000004 */
[----:B------:R-:W-:Y:S01]  /*6f20*/  SYNCS.ARRIVE.TRANS64.RED.A1T0 RZ, [UR4], RZ ;  /* 0x000000ffffff79a7 */ /* 0x000fe20008100404 */
[----:B------:R-:W-:Y:S05]  /*6f30*/  BRA `(.L_x_13) ;  /* 0x0000002c004c7947 */ /* 0x000fea0003800000 */
.L_x_12:
[----:B------:R-:W-:Y:S01]  /*6f40*/  ULDC.64 UR4, c[0x0][0x8f8] ;  /* 0x00023e0000047ab9 */ /* 0x000fe20000000a00 */
[----:B------:R-:W-:Y:S01]  /*6f50*/  PRMT R10, RZ, 0x7610, R10 ;  /* 0x00007610ff0a7816 */ /* 0x000fe2000000000a */
[----:B------:R-:W-:Y:S01]  /*6f60*/  IMAD.MOV.U32 R21, RZ, RZ, -0x1 ;  /* 0xffffffffff157424 */ /* 0x000fe200078e00ff */
[----:B------:R-:W-:Y:S01]  /*6f70*/  ISETP.GE.U32.AND P0, PT, R16, UR4, PT ;  /* 0x0000000410007c0c */ /* 0x000fe2000bf06070 */
[----:B------:R-:W-:Y:S01]  /*6f80*/  IMAD.MOV.U32 R13, RZ, RZ, -0x1 ;  /* 0xffffffffff0d7424 */ /* 0x000fe200078e00ff */
[----:B------:R-:W-:Y:S02]  /*6f90*/  MOV R20, 0xffffffff ;  /* 0xffffffff00147802 */ /* 0x000fe40000000f00 */
[----:B------:R-:W-:-:S13]  /*6fa0*/  ISETP.GE.U32.AND.EX P0, PT, R17, UR5, PT, P0 ;  /* 0x0000000511007c0c */ /* 0x000fda000bf06100 */
        /* <DEDUP_REMOVED lines=19> */
.L_x_140:
        /* <DEDUP_REMOVED lines=10> */
[----:B------:R-:W-:-:S03]  /*7180*/  IMAD R13, R13, R29, R12 ;  /* 0x0000001d0d0d7224 */ /* 0x000fc600078e020c */
[----:B------:R-:W1:Y:S01]  /*7190*/  LDC R27, c[0x0][0x8a8] ;  /* 0x00022a00ff1b7b82 */ /* 0x000e620000000800 */
[----:B------:R-:W-:Y:S01]  /*71a0*/  IMAD.IADD R11, R11, 0x1, R13 ;  /* 0x000000010b0b7824 */ /* 0x000fe200078e020d */
[----:B--2---:R-:W-:-:S04]  /*71b0*/  ISETP.NE.U32.AND P0, PT, R30, RZ, PT ;  /* 0x000000ff1e00720c */ /* 0x004fc80003f05070 */
[----:B------:R-:W-:Y:S02]  /*71c0*/  ISETP.NE.AND.EX P0, PT, R31, RZ, PT, P0 ;  /* 0x000000ff1f00720c */ /* 0x000fe40003f05300 */
        /* <DEDUP_REMOVED lines=24> */
.L_x_141:
[----:B------:R-:W-:Y:S01]  /*7350*/  ISETP.NE.AND P0, PT, R2, 0x1, PT ;  /* 0x000000010200780c */ /* 0x000fe20003f05270 */
[----:B------:R-:W-:Y:S01]  /*7360*/  USHF.L.U32 UR4, UR38, UR4, URZ ;  /* 0x0000000426047299 */ /* 0x000fe2000800063f */
[----:B--2---:R-:W-:Y:S01]  /*7370*/  SHF.R.U64 R10, R10, R28, R11 ;  /* 0x0000001c0a0a7219 */ /* 0x004fe2000000120b */
[----:B------:R-:W-:Y:S01]  /*7380*/  VIADD R21, R27, 0xffffffff ;  /* 0xffffffff1b157836 */ /* 0x000fe20000000000 */
[----:B------:R-:W-:Y:S01]  /*7390*/  LOP3.LUT R7, R25, R32, RZ, 0xc0, !PT ;  /* 0x0000002019077212 */ /* 0x000fe200078ec0ff */
[----:B------:R-:W-:Y:S01]  /*73a0*/  IMAD.MOV.U32 R13, RZ, RZ, R23 ;  /* 0x000000ffff0d7224 */ /* 0x000fe200078e0017 */
[----:B------:R-:W-:Y:S02]  /*73b0*/  IADD3 R11, -R10, RZ, RZ ;  /* 0x000000ff0a0b7210 */ /* 0x000fe40007ffe1ff */
[----:B------:R-:W-:Y:S01]  /*73c0*/  LOP3.LUT R21, R20, R21, RZ, 0xc0, !PT ;  /* 0x0000001514157212 */ /* 0x000fe200078ec0ff */
[----:B------:R-:W-:Y:S02]  /*73d0*/  IMAD R7, R10, UR4, R7 ;  /* 0x000000040a077c24 */ /* 0x000fe4000f8e0207 */
[----:B------:R-:W-:-:S02]  /*73e0*/  IMAD.MOV.U32 R10, RZ, RZ, 0x1 ;  /* 0x00000001ff0a7424 */ /* 0x000fc400078e00ff */
[----:B------:R-:W-:Y:S02]  /*73f0*/  @P0 IMAD R8, R9, R24, R6 ;  /* 0x0000001809080224 */ /* 0x000fe400078e0206 */
[----:B---3--:R-:W-:Y:S02]  /*7400*/  IMAD R6, R11, R29, R26 ;  /* 0x0000001d0b067224 */ /* 0x008fe400078e021a */
[----:B----4-:R-:W-:Y:S02]  /*7410*/  IMAD R8, R7, R33, R8 ;  /* 0x0000002107087224 */ /* 0x010fe400078e0208 */
[----:B------:R-:W-:-:S05]  /*7420*/  IMAD R21, R6, R27, R21 ;  /* 0x0000001b06157224 */ /* 0x000fca00078e0215 */
[----:B------:R-:W-:Y:S02]  /*7430*/  SEL R20, R21, R8, !P0 ;  /* 0x0000000815147207 */ /* 0x000fe40004000000 */
[----:B------:R-:W-:-:S07]  /*7440*/  SEL R21, R8, R21, !P0 ;  /* 0x0000001508157207 */ /* 0x000fce0004000000 */
.L_x_139:
[----:B------:R-:W-:-:S08]  /*7450*/  NOP ;  /* 0x0000000000007918 */ /* 0x000fd00000000000 */
[----:B------:R-:W2:-:S00]  /*7460*/  USETMAXREG.DEALLOC.CTAPOOL 0x28 ;  /* 0x00000028000079c8 */ /* 0x000e8000080e0500 */
[----:B--2---:R-:W-:-:S13]  /*7470*/  ISETP.NE.AND P0, PT, R0, 0x1, PT ;  /* 0x000000010000780c */ /* 0x004fda0003f05270 */
[----:B------:R-:W-:Y:S05]  /*7480*/  @!P0 BRA `(.L_x_13) ;  /* 0x0000002400f88947 */ /* 0x000fea0003800000 */
[----:B------:R-:W-:Y:S05]  /*7490*/  @!P4 BRA `(.L_x_142) ;  /* 0x000000180010c947 */ /* 0x000fea0003800000 */
[----:B------:R-:W-:-:S04]  /*74a0*/  PRMT R3, R3, 0x9910, RZ ;  /* 0x0000991003037816 */ /* 0x000fc800000000ff */
[----:B------:R-:W-:-:S04]  /*74b0*/  ISETP.NE.AND P0, PT, R3, RZ, PT ;  /* 0x000000ff0300720c */ /* 0x000fc80003f05270 */
[----:B------:R-:W-:-:S13]  /*74c0*/  ISETP.NE.OR P0, PT, R0, 0x2, !P0 ;  /* 0x000000020000780c */ /* 0x000fda0004705670 */
[----:B------:R-:W-:Y:S05]  /*74d0*/  @P0 BRA `(.L_x_13) ;  /* 0x0000002400e40947 */ /* 0x000fea0003800000 */
[----:B------:R-:W-:-:S13]  /*74e0*/  LOP3.LUT P1, RZ, R10, 0xff, RZ, 0xc0, !PT ;  /* 0x000000ff0aff7812 */ /* 0x000fda000782c0ff */
[----:B------:R-:W-:Y:S05]  /*74f0*/  @!P1 BRA `(.L_x_143) ;  /* 0x0000000000189947 */ /* 0x000fea0003800000 */
[----:B------:R-:W-:Y:S01]  /*7500*/  UMOV UR4, 0x400 ;  /* 0x0000040000047882 */ /* 0x000fe20000000000 */
[----:B------:R-:W-:Y:S01]  /*7510*/  MOV R0, RZ ;  /* 0x000000ff00007202 */ /* 0x000fe20000000f00 */
[----:B-1----:R-:W-:-:S03]  /*7520*/  ULEA UR4, UR37, UR4, 0x18 ;  /* 0x0000000425047291 */ /* 0x002fc6000f8ec03f */
[----:B------:R-:W-:-:S06]  /*7530*/  SHF.L.U32 R0, R0, 0x1f, RZ ;  /* 0x0000001f00007819 */ /* 0x000fcc00000006ff */
[----:B------:R-:W1:Y:S02]  /*7540*/  SYNCS.PHASECHK.TRANS64.TRYWAIT P0, [UR4+0x88], R0 ;  /* 0x00008800ff0075a7 */ /* 0x000e640008000144 */
[----:B-1----:R-:W-:Y:S05]  /*7550*/  @!P0 BRA `(.L_x_144) ;  /* 0x00000028009c8947 */ /* 0x002fea0003800000 */
.L_x_143:
[----:B------:R-:W-:Y:S01]  /*7560*/  PRMT R8, RZ, 0x7610, R8 ;  /* 0x00007610ff087816 */ /* 0x000fe20000000008 */
[----:B------:R-:W-:Y:S06]  /*7570*/  @P2 BRA `(.L_x_145) ;  /* 0x0000000000242947 */ /* 0x000fec0003800000 */
[----:B------:R-:W-:Y:S02]  /*7580*/  ULDC.64 UR4, c[0x0][0x588] ;  /* 0x0001620000047ab9 */ /* 0x000fe40000000a00 */
[----:B------:R-:W-:-:S04]  /*7590*/  ISETP.NE.U32.AND P0, PT, RZ, UR4, PT ;  /* 0x00000004ff007c0c */ /* 0x000fc8000bf05070 */
[----:B------:R-:W-:-:S13]  /*75a0*/  ISETP.NE.AND.EX P0, PT, RZ, UR5, PT, P0 ;  /* 0x00000005ff007c0c */ /* 0x000fda000bf05300 */
[----:B------:R-:W-:Y:S05]  /*75b0*/  @!P0 BRA `(.L_x_146) ;  /* 0x00000000000c8947 */ /* 0x000fea0003800000 */
[----:B------:R3:W5:Y:S01]  /*75c0*/  LDG.E R12, desc[UR42][R4.64] ;  /* 0x0000002a040c7981 */ /* 0x000762000c1e1900 */
[----:B------:R-:W-:Y:S01]  /*75d0*/  IMAD.MOV.U32 R8, RZ, RZ, 0x1 ;  /* 0x00000001ff087424 */ /* 0x000fe200078e00ff */
[----:B------:R-:W-:Y:S06]  /*75e0*/  BRA `(.L_x_145) ;  /* 0x0000000000087947 */ /* 0x000fec0003800000 */
.L_x_146:
[----:B------:R-:W2:Y:S01]  /*75f0*/  LDC R12, c[0x0][0x580] ;  /* 0x00016000ff0c7b82 */ /* 0x000ea20000000800 */
[----:B------:R-:W-:-:S07]  /*7600*/  IMAD.MOV.U32 R8, RZ, RZ, 0x1 ;  /* 0x00000001ff087424 */ /* 0x000fce00078e00ff */
.L_x_145:
[----:B------:R-:W-:Y:S05]  /*7610*/  @!P1 BRA `(.L_x_147) ;  /* 0x0000001400389947 */ /* 0x000fea0003800000 */
[----:B-1----:R-:W1:Y:S01]  /*7620*/  LDC R3, c[0x0][0x8a8] ;  /* 0x00022a00ff037b82 */ /* 0x002e620000000800 */
[----:B------:R-:W-:Y:S01]  /*7630*/  MOV R0, 0xffffffff ;  /* 0xffffffff00007802 */ /* 0x000fe20000000f00 */
[----:B------:R-:W-:Y:S01]  /*7640*/  ULDC UR4, c[0x0][0x900] ;  /* 0x0002400000047ab9 */ /* 0x000fe20000000800 */
[----:B------:R-:W-:Y:S01]  /*7650*/  LOP3.LUT R9, R19, 0x2, RZ, 0xfc, !PT ;  /* 0x0000000213097812 */ /* 0x000fe200078efcff */
[----:B------:R-:W-:Y:S02]  /*7660*/  USHF.L.U32 UR21, UR38, UR4, URZ ;  /* 0x0000000426157299 */ /* 0x000fe4000800063f */
[----:B------:R-:W-:Y:S01]  /*7670*/  SHF.L.U32 R0, R0, UR4, RZ ;  /* 0x0000000400007c19 */ /* 0x000fe200080006ff */
[----:B------:R-:W-:Y:S01]  /*7680*/  ULDC.64 UR22, c[0x0][0x198] ;  /* 0x0000660000167ab9 */ /* 0x000fe20000000a00 */
[----:B------:R-:W-:Y:S01]  /*7690*/  ULDC.64 UR4, c[0x0][0x588] ;  /* 0x0001620000047ab9 */ /* 0x000fe20000000a00 */
[----:B------:R-:W-:Y:S01]  /*76a0*/  ULDC.64 UR6, c[0x0][0x8f8] ;  /* 0x00023e0000067ab9 */ /* 0x000fe20000000a00 */
[----:B------:R-:W-:Y:S01]  /*76b0*/  LOP3.LUT R0, RZ, R0, RZ, 0x33, !PT ;  /* 0x00000000ff007212 */ /* 0x000fe200078e33ff */
[----:B------:R-:W-:Y:S01]  /*76c0*/  ULDC.64 UR14, c[0x0][0x590] ;  /* 0x00016400000e7ab9 */ /* 0x000fe20000000a00 */
[----:B-1----:R-:W-:-:S07]  /*76d0*/  VIADD R3, R3, 0xffffffff ;  /* 0xffffffff03037836 */ /* 0x002fce0000000000 */
.L_x_203:
[----:B------:R-:W-:Y:S02]  /*76e0*/  ISETP.NE.U32.AND P0, PT, RZ, UR14, PT ;  /* 0x0000000eff007c0c */ /* 0x000fe4000bf05070 */
[----:B------:R-:W-:Y:S02]  /*76f0*/  R2UR UR19, R21 ;  /* 0x00000000151372ca */ /* 0x000fe400000e0000 */
[----:B------:R-:W-:Y:S02]  /*7700*/  R2UR UR18, R20 ;  /* 0x00000000141272ca */ /* 0x000fe400000e0000 */
[----:B------:R-:W-:-:S09]  /*7710*/  ISETP.NE.AND.EX P0, PT, RZ, UR15, PT, P0 ;  /* 0x0000000fff007c0c */ /* 0x000fd2000bf05300 */
[----:B------:R-:W-:Y:S02]  /*7720*/  USHF.L.U32 UR19, UR19, 0x8, URZ ;  /* 0x0000000813137899 */ /* 0x000fe4000800063f */
[----:B------:R-:W-:Y:S02]  /*7730*/  USHF.L.U32 UR18, UR18, 0x7, URZ ;  /* 0x0000000712127899 */ /* 0x000fe4000800063f */
[----:B--2-4-:R-:W-:Y:S10]  /*7740*/  @!P0 BRA `(.L_x_148) ;  /* 0x00000000002c8947 */ /* 0x014ff40003800000 */
[----:B------:R-:W-:-:S04]  /*7750*/  ISETP.NE.U32.AND P1, PT, RZ, UR4, PT ;  /* 0x00000004ff007c0c */ /* 0x000fc8000bf25070 */
[----:B------:R-:W-:-:S13]  /*7760*/  ISETP.NE.AND.EX P1, PT, RZ, UR5, PT, P1 ;  /* 0x00000005ff007c0c */ /* 0x000fda000bf25310 */
[----:B------:R-:W-:Y:S05]  /*7770*/  @!P1 BRA `(.L_x_149) ;  /* 0x0000000000189947 */ /* 0x000fea0003800000 */
[----:B---3--:R-:W1:Y:S01]  /*7780*/  LDC.64 R4, c[0x0][0x588] ;  /* 0x00016200ff047b82 */ /* 0x008e620000000a00 */
[----:B------:R-:W-:-:S04]  /*7790*/  IMAD R7, R13, UR14, RZ ;  /* 0x0000000e0d077c24 */ /* 0x000fc8000f8e02ff */
[----:B-1----:R-:W-:-:S05]  /*77a0*/  IMAD.WIDE R4, R7, 0x4, R4 ;  /* 0x0000000407047825 */ /* 0x002fca00078e0204 */
[----:B--2--5:R4:W5:Y:S01]  /*77b0*/  LDG.E R12, desc[UR42][R4.64] ;  /* 0x0000002a040c7981 */ /* 0x024962000c1e1900 */
[----:B------:R-:W-:Y:S01]  /*77c0*/  IMAD.MOV.U32 R8, RZ, RZ, 0x1 ;  /* 0x00000001ff087424 */ /* 0x000fe200078e00ff */
[----:B------:R-:W-:Y:S06]  /*77d0*/  BRA `(.L_x_148) ;  /* 0x0000000000087947 */ /* 0x000fec0003800000 */
.L_x_149:
[----:B--2--5:R-:W1:Y:S01]  /*77e0*/  LDC R12, c[0x0][0x580] ;  /* 0x00016000ff0c7b82 */ /* 0x024e620000000800 */
[----:B------:R-:W-:-:S07]  /*77f0*/  MOV R8, 0x1 ;  /* 0x0000000100087802 */ /* 0x000fce0000000f00 */
.L_x_148:
[----:B------:R-:W-:Y:S05]  /*7800*/  @!P0 BRA `(.L_x_150) ;  /* 0x00000000001c8947 */ /* 0x000fea0003800000 */
[----:B------:R-:W-:-:S13]  /*7810*/  LOP3.LUT P2, RZ, R8, 0xff, RZ, 0xc0, !PT ;  /* 0x000000ff08ff7812 */ /* 0x000fda000784c0ff */
[----:B---34-:R-:W3:Y:S02]  /*7820*/  @!P2 LDC.64 R4, c[0x0][0x588] ;  /* 0x00016200ff04ab82 */ /* 0x018ee40000000a00 */
[----:B---3--:R-:W-:-:S04]  /*7830*/  @!P2 ISETP.NE.U32.AND P0, PT, R4, RZ, PT ;  /* 0x000000ff0400a20c */ /* 0x008fc80003f05070 */
[----:B------:R-:W-:Y:S02]  /*7840*/  @!P2 ISETP.NE.AND.EX P1, PT, R5, RZ, PT, P0 ;  /* 0x000000ff0500a20c */ /* 0x000fe40003f25300 */
[----:B-12--5:R-:W-:Y:S02]  /*7850*/  @P2 FSETP.EQ.AND P0, PT, R12, RZ, PT ;  /* 0x000000ff0c00220b */ /* 0x026fe40003f02000 */
[----:B------:R-:W-:Y:S01]  /*7860*/  @!P2 PLOP3.LUT P0, PT, P1, PT, PT, 0x8, 0x0 ;  /* 0x000000000000a81c */ /* 0x000fe20000f0e170 */
[----:B------:R-:W-:-:S12]  /*7870*/  BRA `(.L_x_151) ;  /* 0x0000000000047947 */ /* 0x000fd80003800000 */
.L_x_150:
[----:B-12--5:R-:W-:-:S13]  /*7880*/  FSETP.EQ.AND P0, PT, R12, RZ, PT ;  /* 0x000000ff0c00720b */ /* 0x026fda0003f02000 */
.L_x_151:
[----:B------:R-:W-:Y:S02]  /*7890*/  ISETP.NE.AND P2, PT, R9, 0x3, PT ;  /* 0x000000030900780c */ /* 0x000fe40003f45270 */
[----:B------:R-:W-:-:S04]  /*78a0*/  ELECT P1, URZ, PT ;  /* 0x00000000003f782f */ /* 0x000fc80003820000 */
[----:B------:R-:W-:-:S07]  /*78b0*/  PLOP3.LUT P0, PT, P1, P0, PT, 0x20, 0x0 ;  /* 0x000000000000781c */ /* 0x000fce0000f00470 */
[----:B------:R-:W-:Y:S06]  /*78c0*/  @!P2 BRA `(.L_x_152) ;  /* 0x000000000004a947 */ /* 0x000fec0003800000 */
[----:B------:R-:W-:Y:S01]  /*78d0*/  BPT.TRAP 0x1 ;  /* 0x000000040000795c */ /* 0x000fe20000300000 */
.L_x_152:
[----:B------:R-:W1:Y:S01]  /*78e0*/  S2UR UR37, SR_CgaCtaId ;  /* 0x00000000002579c3 */ /* 0x000e620000008800 */
[----:B------:R-:W-:Y:S01]  /*78f0*/  UMOV UR13, 0x400 ;  /* 0x00000400000d7882 */ /* 0x000fe20000000000 */
[----:B---34-:R-:W-:-:S05]  /*7900*/  IMAD.MOV.U32 R4, RZ, RZ, 0x1 ;  /* 0x00000001ff047424 */ /* 0x018fca00078e00ff */
[----:B------:R-:W-:Y:S01]  /*7910*/  SHF.L.U32 R4, R4, 0x1f, RZ ;  /* 0x0000001f04047819 */ /* 0x000fe200000006ff */
[----:B-1----:R-:W-:-:S09]  /*7920*/  ULEA UR13, UR37, UR13, 0x18 ;  /* 0x0000000d250d7291 */ /* 0x002fd2000f8ec03f */
[----:B------:R-:W1:Y:S02]  /*7930*/  SYNCS.PHASECHK.TRANS64.TRYWAIT P1, [UR13+0x60], R4 ;  /* 0x00006004ff0075a7 */ /* 0x000e64000802014d */
[----:B-1----:R-:W-:Y:S05]  /*7940*/  @!P1 BRA `(.L_x_153) ;  /* 0x0000002400b89947 */ /* 0x002fea0003800000 */
.L_x_238:
[----:B------:R-:W-:Y:S04]  /*7950*/  BSSY B0, `(.L_x_154) ;  /* 0x000000e000007945 */ /* 0x000fe80003800000 */
[----:B------:R-:W-:Y:S05]  /*7960*/  @!P0 BRA `(.L_x_155) ;  /* 0x0000000000308947 */ /* 0x000fea0003800000 */
[----:B------:R-:W-:Y:S01]  /*7970*/  R2UR UR20, R13 ;  /* 0x000000000d1472ca */ /* 0x000fe200000e0000 */
[----:B------:R-:W-:Y:S02]  /*7980*/  UIADD3 UR8, UP0, UR22, 0x3f0, URZ ;  /* 0x000003f016087890 */ /* 0x000fe4000ff1e03f */
[----:B------:R-:W-:Y:S02]  /*7990*/  UIADD3 UR16, UR13, 0x200, URZ ;  /* 0x000002000d107890 */ /* 0x000fe4000fffe03f */
[----:B------:R-:W-:Y:S02]  /*79a0*/  UIADD3 UR17, UR13, 0x40, URZ ;  /* 0x000000400d117890 */ /* 0x000fe4000fffe03f */
[----:B------:R-:W-:Y:S01]  /*79b0*/  UIADD3.X UR9, URZ, UR23, URZ, UP0, !UPT ;  /* 0x000000173f097290 */ /* 0x000fe200087fe43f */
[----:B------:R-:W-:Y:S01]  /*79c0*/  UMOV UR10, 0x0 ;  /* 0x00000000000a7882 */ /* 0x000fe20000000000 */
[----:B------:R-:W-:-:S07]  /*79d0*/  UMOV UR11, 0x10000000 ;  /* 0x10000000000b7882 */ /* 0x000fce0000000000 */
[----:B------:R2:W-:Y:S02]  /*79e0*/  UTMALDG.3D [UR16], [UR8], desc[UR10] ;  /* 0x00000a10080075b4 */ /* 0x0005e40008011000 */
[----:B--2---:R-:W-:Y:S05]  /*79f0*/  @!P2 BRA `(.L_x_156) ;  /* 0x000000000004a947 */ /* 0x004fea0003800000 */
[----:B------:R-:W-:Y:S01]  /*7a00*/  BPT.TRAP 0x1 ;  /* 0x000000040000795c */ /* 0x000fe20000300000 */
.L_x_156:
[----:B-1----:R-:W1:Y:S02]  /*7a10*/  LDC R5, c[0x0][0x800] ;  /* 0x00020000ff057b82 */ /* 0x002e640000000800 */
[----:B-1----:R2:W-:Y:S02]  /*7a20*/  SYNCS.ARRIVE.TRANS64.RED.A0TR RZ, [UR13+0x40], R5 ;  /* 0x00004005ffff79a7 */ /* 0x0025e4000830040d */
.L_x_155:
[----:B------:R-:W-:Y:S05]  /*7a30*/  BSYNC B0 ;  /* 0x0000000000007941 */ /* 0x000fea0003800000 */
.L_x_154:
[----:B------:R-:W-:Y:S05]  /*7a40*/  @!P2 BRA `(.L_x_157) ;  /* 0x000000000004a947 */ /* 0x000fea0003800000 */
[----:B------:R-:W-:Y:S01]  /*7a50*/  BPT.TRAP 0x1 ;  /* 0x000000040000795c */ /* 0x000fe20000300000 */
.L_x_157:
[----:B------:R-:W-:-:S04]  /*7a60*/  UIADD3 UR33, UR13, 0x40, URZ ;  /* 0x000000400d217890 */ /* 0x000fc8000fffe03f */
[----:B------:R-:W-:-:S09]  /*7a70*/  UPRMT UR16, UR37, 0x654, UR33 ;  /* 0x0000065425107896 */ /* 0x000fd20008000021 */
[----:B------:R-:W-:Y:S01]  /*7a80*/  SYNCS.ARRIVE.TRANS64.RED.A1T0 RZ, [UR16], RZ ;  /* 0x000000ffffff79a7 */ /* 0x000fe20008100410 */
[----:B------:R-:W-:Y:S05]  /*7a90*/  @!P2 BRA `(.L_x_158) ;  /* 0x000000000004a947 */ /* 0x000fea0003800000 */
[----:B------:R-:W-:Y:S01]  /*7aa0*/  BPT.TRAP 0x1 ;  /* 0x000000040000795c */ /* 0x000fe20000300000 */
.L_x_158:
[----:B------:R-:W3:Y:S02]  /*7ab0*/  SYNCS.PHASECHK.TRANS64.TRYWAIT P1, [UR13+0x68], R4 ;  /* 0x00006804ff0075a7 */ /* 0x000ee4000802014d */
[----:B---3--:R-:W-:Y:S05]  /*7ac0*/  @!P1 BRA `(.L_x_159) ;  /* 0x0000002400709947 */ /* 0x008fea0003800000 */
.L_x_239:
[----:B------:R-:W-:Y:S04]  /*7ad0*/  BSSY B0, `(.L_x_160) ;  /* 0x0000010000007945 */ /* 0x000fe80003800000 */
[----:B------:R-:W-:Y:S05]  /*7ae0*/  @!P0 BRA `(.L_x_161) ;  /* 0x0000000000388947 */ /* 0x000fea0003800000 */
[----:B------:R-:W-:Y:S01]  /*7af0*/  UIADD3 UR24, UP0, UR22, 0x3f0, URZ ;  /* 0x000003f016187890 */ /* 0x000fe2000ff1e03f */
[----:B------:R-:W-:Y:S01]  /*7b00*/  R2UR UR12, R13 ;  /* 0x000000000d0c72ca */ /* 0x000fe200000e0000 */
[----:B------:R-:W-:Y:S02]  /*7b10*/  UIADD3 UR11, UR19, 0x80, URZ ;  /* 0x00000080130b7890 */ /* 0x000fe4000fffe03f */
[----:B------:R-:W-:Y:S02]  /*7b20*/  UIADD3 UR8, UR13, 0x2200, URZ ;  /* 0x000022000d087890 */ /* 0x000fe4000fffe03f */
[----:B------:R-:W-:Y:S02]  /*7b30*/  UIADD3 UR9, UR13, 0x48, URZ ;  /* 0x000000480d097890 */ /* 0x000fe4000fffe03f */
[----:B------:R-:W-:Y:S01]  /*7b40*/  UIADD3.X UR25, URZ, UR23, URZ, UP0, !UPT ;  /* 0x000000173f197290 */ /* 0x000fe200087fe43f */
[----:B------:R-:W-:Y:S01]  /*7b50*/  UMOV UR26, 0x0 ;  /* 0x00000000001a7882 */ /* 0x000fe20000000000 */
[----:B------:R-:W-:Y:S01]  /*7b60*/  UMOV UR27, 0x10000000 ;  /* 0x10000000001b7882 */ /* 0x000fe20000000000 */
[----:B------:R-:W-:-:S06]  /*7b70*/  UMOV UR10, UR18 ;  /* 0x00000012000a7c82 */ /* 0x000fcc0008000000 */
[----:B------:R3:W-:Y:S02]  /*7b80*/  UTMALDG.3D [UR8], [UR24], desc[UR26] ;  /* 0x00001a08180075b4 */ /* 0x0007e40008011000 */
[----:B---3--:R-:W-:Y:S05]  /*7b90*/  @!P2 BRA `(.L_x_162) ;  /* 0x000000000004a947 */ /* 0x008fea0003800000 */
[----:B------:R-:W-:Y:S01]  /*7ba0*/  BPT.TRAP 0x1 ;  /* 0x000000040000795c */ /* 0x000fe20000300000 */
.L_x_162:
[----:B-12---:R-:W1:Y:S02]  /*7bb0*/  LDC R5, c[0x0][0x800] ;  /* 0x00020000ff057b82 */ /* 0x006e640000000800 */
[----:B-1----:R3:W-:Y:S02]  /*7bc0*/  SYNCS.ARRIVE.TRANS64.RED.A0TR RZ, [UR13+0x48], R5 ;  /* 0x00004805ffff79a7 */ /* 0x0027e4000830040d */
.L_x_161:
[----:B------:R-:W-:Y:S05]  /*7bd0*/  BSYNC B0 ;  /* 0x0000000000007941 */ /* 0x000fea0003800000 */
.L_x_160:
[----:B------:R-:W-:Y:S05]  /*7be0*/  @!P2 BRA `(.L_x_163) ;  /* 0x000000000004a947 */ /* 0x000fea0003800000 */
[----:B------:R-:W-:Y:S01]  /*7bf0*/  BPT.TRAP 0x1 ;  /* 0x000000040000795c */ /* 0x000fe20000300000 */
.L_x_163:
[----:B------:R-:W-:Y:S02]  /*7c00*/  UIADD3 UR25, UR13, 0x48, URZ ;  /* 0x000000480d197890 */ /* 0x000fe4000fffe03f */
[----:B------:R-:W-:Y:S02]  /*7c10*/  UIADD3 UR10, UR18, 0x20, URZ ;  /* 0x00000020120a7890 */ /* 0x000fe4000fffe03f */
[----:B------:R-:W-:-:S09]  /*7c20*/  UPRMT UR20, UR37, 0x654, UR25 ;  /* 0x0000065425147896 */ /* 0x000fd20008000019 */
[----:B------:R-:W-:Y:S01]  /*7c30*/  SYNCS.ARRIVE.TRANS64.RED.A1T0 RZ, [UR20], RZ ;  /* 0x000000ffffff79a7 */ /* 0x000fe20008100414 */
[----:B------:R-:W-:Y:S05]  /*7c40*/  @!P2 BRA `(.L_x_164) ;  /* 0x000000000004a947 */ /* 0x000fea0003800000 */
[----:B------:R-:W-:Y:S01]  /*7c50*/  BPT.TRAP 0x1 ;  /* 0x000000040000795c */ /* 0x000fe20000300000 */
.L_x_164:
[----:B------:R-:W4:Y:S02]  /*7c60*/  SYNCS.PHASECHK.TRANS64.TRYWAIT P1, [UR13+0x70], R4 ;  /* 0x00007004ff0075a7 */ /* 0x000f24000802014d */
[----:B----4-:R-:W-:Y:S05]  /*7c70*/  @!P1 BRA `(.L_x_165) ;  /* 0x00000024001c9947 */ /* 0x010fea0003800000 */
.L_x_240:
        /* <DEDUP_REMOVED lines=8> */
[----:B------:R-:W-:Y:S01]  /*7d00*/  UMOV UR29, 0x10000000 ;  /* 0x10000000001d7882 */ /* 0x000fe20000000000 */
[----:B------:R-:W-:-:S06]  /*7d10*/  UMOV UR11, UR19 ;  /* 0x00000013000b7c82 */ /* 0x000fcc0008000000 */
[----:B------:R4:W-:Y:S02]  /*7d20*/  UTMALDG.3D [UR8], [UR26], desc[UR28] ;  /* 0x00001c081a0075b4 */ /* 0x0009e40008011000 */
[----:B----4-:R-:W-:Y:S05]  /*7d30*/  @!P2 BRA `(.L_x_168) ;  /* 0x000000000004a947 */ /* 0x010fea0003800000 */
[----:B------:R-:W-:Y:S01]  /*7d40*/  BPT.TRAP 0x1 ;  /* 0x000000040000795c */ /* 0x000fe20000300000 */
.L_x_168:
[----:B-123--:R-:W1:Y:S02]  /*7d50*/  LDC R5, c[0x0][0x800] ;  /* 0x00020000ff057b82 */ /* 0x00ee640000000800 */
[----:B-1----:R4:W-:Y:S02]  /*7d60*/  SYNCS.ARRIVE.TRANS64.RED.A0TR RZ, [UR13+0x50], R5 ;  /* 0x00005005ffff79a7 */ /* 0x0029e4000830040d */
.L_x_167:
[----:B------:R-:W-:Y:S05]  /*7d70*/  BSYNC B0 ;  /* 0x0000000000007941 */ /* 0x000fea0003800000 */
.L_x_166:
[----:B------:R-:W-:Y:S05]  /*7d80*/  @!P2 BRA `(.L_x_169) ;  /* 0x000000000004a947 */ /* 0x000fea0003800000 */
[----:B------:R-:W-:Y:S01]  /*7d90*/  BPT.TRAP 0x1 ;  /* 0x000000040000795c */ /* 0x000fe20000300000 */
.L_x_169:
[----:B------:R-:W-:-:S04]  /*7da0*/  UIADD3 UR17, UR13, 0x50, URZ ;  /* 0x000000500d117890 */ /* 0x000fc8000fffe03f */
[----:B------:R-:W-:-:S09]  /*7db0*/  UPRMT UR29, UR37, 0x654, UR17 ;  /* 0x00000654251d7896 */ /* 0x000fd20008000011 */
[----:B------:R-:W-:Y:S01]  /*7dc0*/  SYNCS.ARRIVE.TRANS64.RED.A1T0 RZ, [UR29], RZ ;  /* 0x000000ffffff79a7 */ /* 0x000fe2000810041d */
[----:B------:R-:W-:Y:S05]  /*7dd0*/  @!P2 BRA `(.L_x_170) ;  /* 0x000000000004a947 */ /* 0x000fea0003800000 */
[----:B------:R-:W-:Y:S01]  /*7de0*/  BPT.TRAP 0x1 ;  /* 0x000000040000795c */ /* 0x000fe20000300000 */
.L_x_170:
[----:B------:R-:W5:Y:S02]  /*7df0*/  SYNCS.PHASECHK.TRANS64.TRYWAIT P1, [UR13+0x78], R4 ;  /* 0x00007804ff0075a7 */ /* 0x000f64000802014d */
[----:B-----5:R-:W-:Y:S05]  /*7e00*/  @!P1 BRA `(.L_x_171) ;  /* 0x0000002000d09947 */ /* 0x020fea0003800000 */
.L_x_241:
        /* <DEDUP_REMOVED lines=9> */
[----:B------:R-:W-:-:S07]  /*7ea0*/  UMOV UR31, 0x10000000 ;  /* 0x10000000001f7882 */ /* 0x000fce0000000000 */
[----:B------:R1:W-:Y:S02]  /*7eb0*/  UTMALDG.3D [UR8], [UR26], desc[UR30] ;  /* 0x00001e081a0075b4 */ /* 0x0003e40008011000 */
[----:B-1----:R-:W-:Y:S05]  /*7ec0*/  @!P2 BRA `(.L_x_174) ;  /* 0x000000000004a947 */ /* 0x002fea0003800000 */
[----:B------:R-:W-:Y:S01]  /*7ed0*/  BPT.TRAP 0x1 ;  /* 0x000000040000795c */ /* 0x000fe20000300000 */
.L_x_174:
[----:B------:R-:W1:Y:S02]  /*7ee0*/  LDC R4, c[0x0][0x800] ;  /* 0x00020000ff047b82 */ /* 0x000e640000000800 */
[----:B-1----:R1:W-:Y:S02]  /*7ef0*/  SYNCS.ARRIVE.TRANS64.RED.A0TR RZ, [UR13+0x58], R4 ;  /* 0x00005804ffff79a7 */ /* 0x0023e4000830040d */
.L_x_173:
[----:B------:R-:W-:Y:S05]  /*7f00*/  BSYNC B0 ;  /* 0x0000000000007941 */ /* 0x000fea0003800000 */
.L_x_172:
[----:B------:R-:W-:Y:S05]  /*7f10*/  @!P2 BRA `(.L_x_175) ;  /* 0x000000000004a947 */ /* 0x000fea0003800000 */
[----:B------:R-:W-:Y:S01]  /*7f20*/  BPT.TRAP 0x1 ;  /* 0x000000040000795c */ /* 0x000fe20000300000 */
.L_x_175:
[----:B------:R-:W-:Y:S02]  /*7f30*/  UIADD3 UR9, UR13, 0x58, URZ ;  /* 0x000000580d097890 */ /* 0x000fe4000fffe03f */
[----:B------:R-:W-:Y:S02]  /*7f40*/  UIADD3 UR34, UR18, 0x40, URZ ;  /* 0x0000004012227890 */ /* 0x000fe4000fffe03f */
[----:B------:R-:W-:-:S09]  /*7f50*/  UPRMT UR30, UR37, 0x654, UR9 ;  /* 0x00000654251e7896 */ /* 0x000fd20008000009 */
[----:B------:R-:W-:Y:S01]  /*7f60*/  SYNCS.ARRIVE.TRANS64.RED.A1T0 RZ, [UR30], RZ ;  /* 0x000000ffffff79a7 */ /* 0x000fe2000810041e */
[----:B------:R-:W-:Y:S05]  /*7f70*/  @!P2 BRA `(.L_x_176) ;  /* 0x000000000004a947 */ /* 0x000fea0003800000 */
[----:B------:R-:W-:Y:S01]  /*7f80*/  BPT.TRAP 0x1 ;  /* 0x000000040000795c */ /* 0x000fe20000300000 */
.L_x_176:
[----:B-1----:R-:W-:-:S04]  /*7f90*/  SHF.L.U32 R4, RZ, 0x1f, RZ ;  /* 0x0000001fff047819 */ /* 0x002fc800000006ff */
[----:B------:R-:W1:Y:S02]  /*7fa0*/  SYNCS.PHASECHK.TRANS64.TRYWAIT P1, [UR13+0x60], R4 ;  /* 0x00006004ff0075a7 */ /* 0x000e64000802014d */
[----:B-1----:R-:W-:Y:S05]  /*7fb0*/  @!P1 BRA `(.L_x_177) ;  /* 0x00000020007c9947 */ /* 0x002fea0003800000 */
.L_x_242:
[----:B------:R-:W-:Y:S04]  /*7fc0*/  BSSY B0, `(.L_x_178) ;  /* 0x000000e000007945 */ /* 0x000fe80003800000 */
[----:B------:R-:W-:Y:S05]  /*7fd0*/  @!P0 BRA `(.L_x_179) ;  /* 0x0000000000308947 */ /* 0x000fea0003800000 */
[----:B------:R-:W-:Y:S01]  /*7fe0*/  R2UR UR36, R13 ;  /* 0x000000000d2472ca */ /* 0x000fe200000e0000 */
[----:B------:R-:W-:Y:S02]  /*7ff0*/  UIADD3 UR10, UP0, UR22, 0x3f0, URZ ;  /* 0x000003f0160a7890 */ /* 0x000fe4000ff1e03f */
[----:B------:R-:W-:Y:S02]  /*8000*/  UIADD3 UR32, UR13, 0x200, URZ ;  /* 0x000002000d207890 */ /* 0x000fe4000fffe03f */
[----:B------:R-:W-:Y:S01]  /*8010*/  UIADD3.X UR11, URZ, UR23, URZ, UP0, !UPT ;  /* 0x000000173f0b7290 */ /* 0x000fe200087fe43f */
[----:B------:R-:W-:Y:S01]  /*8020*/  UMOV UR26, 0x0 ;  /* 0x00000000001a7882 */ /* 0x000fe20000000000 */
[----:B------:R-:W-:Y:S01]  /*8030*/  UMOV UR27, 0x10000000 ;  /* 0x10000000001b7882 */ /* 0x000fe20000000000 */
[----:B------:R-:W-:-:S06]  /*8040*/  UMOV UR35, UR19 ;  /* 0x0000001300237c82 */ /* 0x000fcc0008000000 */
[----:B------:R1:W-:Y:S02]  /*8050*/  UTMALDG.3D [UR32], [UR10], desc[UR26] ;  /* 0x00001a200a0075b4 */ /* 0x0003e40008011000 */
[----:B-1----:R-:W-:Y:S05]  /*8060*/  @!P2 BRA `(.L_x_180) ;  /* 0x000000000004a947 */ /* 0x002fea0003800000 */
[----:B------:R-:W-:Y:S01]  /*8070*/  BPT.TRAP 0x1 ;  /* 0x000000040000795c */ /* 0x000fe20000300000 */
.L_x_180:
[----:B--234-:R-:W1:Y:S02]  /*8080*/  LDC R5, c[0x0][0x800] ;  /* 0x00020000ff057b82 */ /* 0x01ce640000000800 */
[----:B-1----:R1:W-:Y:S02]  /*8090*/  SYNCS.ARRIVE.TRANS64.RED.A0TR RZ, [UR13+0x40], R5 ;  /* 0x00004005ffff79a7 */ /* 0x0023e4000830040d */
.L_x_179:
[----:B------:R-:W-:Y:S05]  /*80a0*/  BSYNC B0 ;  /* 0x0000000000007941 */ /* 0x000fea0003800000 */
.L_x_178:
[----:B------:R-:W-:Y:S05]  /*80b0*/  @!P2 BRA `(.L_x_181) ;  /* 0x000000000004a947 */ /* 0x000fea0003800000 */
[----:B------:R-:W-:Y:S01]  /*80c0*/  BPT.TRAP 0x1 ;  /* 0x000000040000795c */ /* 0x000fe20000300000 */
.L_x_181:
[----:B------:R-:W-:Y:S01]  /*80d0*/  SYNCS.ARRIVE.TRANS64.RED.A1T0 RZ, [UR16], RZ ;  /* 0x000000ffffff79a7 */ /* 0x000fe20008100410 */
[----:B------:R-:W-:Y:S05]  /*80e0*/  @!P2 BRA `(.L_x_182) ;  /* 0x000000000004a947 */ /* 0x000fea0003800000 */
[----:B------:R-:W-:Y:S01]  /*80f0*/  BPT.TRAP 0x1 ;  /* 0x000000040000795c */ /* 0x000fe20000300000 */
.L_x_182:
[----:B------:R-:W5:Y:S02]  /*8100*/  SYNCS.PHASECHK.TRANS64.TRYWAIT P1, [UR13+0x68], R4 ;  /* 0x00006804ff0075a7 */ /* 0x000f64000802014d */
[----:B-----5:R-:W-:Y:S05]  /*8110*/  @!P1 BRA `(.L_x_183) ;  /* 0x00000020003c9947 */ /* 0x020fea0003800000 */
.L_x_243:
        /* <DEDUP_REMOVED lines=13> */
.L_x_186:
[----:B--234-:R-:W1:Y:S02]  /*81f0*/  LDC R5, c[0x0][0x800] ;  /* 0x00020000ff057b82 */ /* 0x01ce640000000800 */
[----:B-1----:R1:W-:Y:S02]  /*8200*/  SYNCS.ARRIVE.TRANS64.RED.A0TR RZ, [UR13+0x48], R5 ;  /* 0x00004805ffff79a7 */ /* 0x0023e4000830040d */
.L_x_185:
[----:B------:R-:W-:Y:S05]  /*8210*/  BSYNC B0 ;  /* 0x0000000000007941 */ /* 0x000fea0003800000 */
.L_x_184:
[----:B------:R-:W-:Y:S05]  /*8220*/  @!P2 BRA `(.L_x_187) ;  /* 0x000000000004a947 */ /* 0x000fea0003800000 */
[----:B------:R-:W-:Y:S01]  /*8230*/  BPT.TRAP 0x1 ;  /* 0x000000040000795c */ /* 0x000fe20000300000 */
.L_x_187:
[----:B------:R-:W-:Y:S01]  /*8240*/  SYNCS.ARRIVE.TRANS64.RED.A1T0 RZ, [UR20], RZ ;  /* 0x000000ffffff79a7 */ /* 0x000fe20008100414 */
[----:B------:R-:W-:Y:S01]  /*8250*/  UIADD3 UR18, UR18, 0x60, URZ ;  /* 0x0000006012127890 */ /* 0x000fe2000fffe03f */
[----:B------:R-:W-:Y:S11]  /*8260*/  @!P2 BRA `(.L_x_188) ;  /* 0x000000000004a947 */ /* 0x000ff60003800000 */
[----:B------:R-:W-:Y:S01]  /*8270*/  BPT.TRAP 0x1 ;  /* 0x000000040000795c */ /* 0x000fe20000300000 */
.L_x_188:
[----:B------:R-:W5:Y:S02]  /*8280*/  SYNCS.PHASECHK.TRANS64.TRYWAIT P1, [UR13+0x70], R4 ;  /* 0x00007004ff0075a7 */ /* 0x000f64000802014d */
[----:B-----5:R-:W-:Y:S05]  /*8290*/  @!P1 BRA `(.L_x_189) ;  /* 0x0000001c00f49947 */ /* 0x020fea0003800000 */
.L_x_244:
[----:B------:R-:W-:Y:S04]  /*82a0*/  BSSY B0, `(.L_x_190) ;  /* 0x000000d000007945 */ /* 0x000fe80003800000 */
[----:B------:R-:W-:Y:S05]  /*82b0*/  @!P0 BRA `(.L_x_191) ;  /* 0x00000000002c8947 */ /* 0x000fea0003800000 */
[----:B------:R-:W-:Y:S01]  /*82c0*/  R2UR UR20, R13 ;  /* 0x000000000d1472ca */ /* 0x000fe200000e0000 */
[----:B------:R-:W-:Y:S02]  /*82d0*/  UIADD3 UR10, UP0, UR22, 0x3f0, URZ ;  /* 0x000003f0160a7890 */ /* 0x000fe4000ff1e03f */
[----:B------:R-:W-:Y:S02]  /*82e0*/  UIADD3 UR16, UR13, 0x4200, URZ ;  /* 0x000042000d107890 */ /* 0x000fe4000fffe03f */
[----:B------:R-:W-:Y:S01]  /*82f0*/  UIADD3.X UR11, URZ, UR23, URZ, UP0, !UPT ;  /* 0x000000173f0b7290 */ /* 0x000fe200087fe43f */
[----:B------:R-:W-:Y:S01]  /*8300*/  UMOV UR24, 0x0 ;  /* 0x0000000000187882 */ /* 0x000fe20000000000 */
[----:B------:R-:W-:-:S07]  /*8310*/  UMOV UR25, 0x10000000 ;  /* 0x1000000000197882 */ /* 0x000fce0000000000 */
[----:B------:R1:W-:Y:S02]  /*8320*/  UTMALDG.3D [UR16], [UR10], desc[UR24] ;  /* 0x000018100a0075b4 */ /* 0x0003e40008011000 */
[----:B-1----:R-:W-:Y:S05]  /*8330*/  @!P2 BRA `(.L_x_192) ;  /* 0x000000000004a947 */ /* 0x002fea0003800000 */
[----:B------:R-:W-:Y:S01]  /*8340*/  BPT.TRAP 0x1 ;  /* 0x000000040000795c */ /* 0x000fe20000300000 */
.L_x_192:
[----:B--234-:R-:W1:Y:S02]  /*8350*/  LDC R5, c[0x0][0x800] ;  /* 0x00020000ff057b82 */ /* 0x01ce640000000800 */
[----:B-1----:R1:W-:Y:S02]  /*8360*/  SYNCS.ARRIVE.TRANS64.RED.A0TR RZ, [UR13+0x50], R5 ;  /* 0x00005005ffff79a7 */ /* 0x0023e4000830040d */
.L_x_191:
[----:B------:R-:W-:Y:S05]  /*8370*/  BSYNC B0 ;  /* 0x0000000000007941 */ /* 0x000fea0003800000 */
.L_x_190:
[----:B------:R-:W-:Y:S05]  /*8380*/  @!P2 BRA `(.L_x_193) ;  /* 0x000000000004a947 */ /* 0x000fea0003800000 */
[----:B------:R-:W-:Y:S01]  /*8390*/  BPT.TRAP 0x1 ;  /* 0x000000040000795c */ /* 0x000fe20000300000 */
.L_x_193:
[----:B------:R-:W-:Y:S01]  /*83a0*/  SYNCS.ARRIVE.TRANS64.RED.A1T0 RZ, [UR29], RZ ;  /* 0x000000ffffff79a7 */ /* 0x000fe2000810041d */
[----:B------:R-:W-:Y:S05]  /*83b0*/  @!P2 BRA `(.L_x_194) ;  /* 0x000000000004a947 */ /* 0x000fea0003800000 */
[----:B------:R-:W-:Y:S01]  /*83c0*/  BPT.TRAP 0x1 ;  /* 0x000000040000795c */ /* 0x000fe20000300000 */
.L_x_194:
[----:B------:R-:W5:Y:S02]  /*83d0*/  SYNCS.PHASECHK.TRANS64.TRYWAIT P1, [UR13+0x78], R4 ;  /* 0x00007804ff0075a7 */ /* 0x000f64000802014d */
[----:B-----5:R-:W-:Y:S05]  /*83e0*/  @!P1 BRA `(.L_x_195) ;  /* 0x0000001c00b89947 */ /* 0x020fea0003800000 */
.L_x_245:
        /* <DEDUP_REMOVED lines=13> */
.L_x_198:
[----:B------:R-:W1:Y:S02]  /*84c0*/  LDC R4, c[0x0][0x800] ;  /* 0x00020000ff047b82 */ /* 0x000e640000000800 */
[----:B-1----:R1:W-:Y:S02]  /*84d0*/  SYNCS.ARRIVE.TRANS64.RED.A0TR RZ, [UR13+0x58], R4 ;  /* 0x00005804ffff79a7 */ /* 0x0023e4000830040d */
.L_x_197:
[----:B------:R-:W-:Y:S05]  /*84e0*/  BSYNC B0 ;  /* 0x0000000000007941 */ /* 0x000fea0003800000 */
.L_x_196:
[----:B------:R-:W-:Y:S05]  /*84f0*/  @!P2 BRA `(.L_x_199) ;  /* 0x000000000004a947 */ /* 0x000fea0003800000 */
[----:B------:R-:W-:Y:S01]  /*8500*/  BPT.TRAP 0x1 ;  /* 0x000000040000795c */ /* 0x000fe20000300000 */
.L_x_199:
[----:B------:R-:W-:Y:S01]  /*8510*/  IADD3 R16, P0, R16, UR40, RZ ;  /* 0x0000002810107c10 */ /* 0x000fe2000ff1e0ff */
[----:B------:R-:W-:Y:S01]  /*8520*/  SYNCS.ARRIVE.TRANS64.RED.A1T0 RZ, [UR30], RZ ;  /* 0x000000ffffff79a7 */ /* 0x000fe2000810041e */
[----:B-1----:R-:W-:Y:S01]  /*8530*/  PRMT R4, RZ, 0x7610, R4 ;  /* 0x00007610ff047816 */ /* 0x002fe20000000004 */
[----:B------:R-:W-:Y:S01]  /*8540*/  IMAD.MOV.U32 R21, RZ, RZ, -0x1 ;  /* 0xffffffffff157424 */ /* 0x000fe200078e00ff */
[----:B------:R-:W-:Y:S01]  /*8550*/  IADD3.X R17, R17, UR39, RZ, P0, !PT ;  /* 0x0000002711117c10 */ /* 0x000fe200087fe4ff */
[----:B------:R-:W-:Y:S01]  /*8560*/  IMAD.MOV.U32 R13, RZ, RZ, -0x1 ;  /* 0xffffffffff0d7424 */ /* 0x000fe200078e00ff */
[----:B------:R-:W-:Y:S02]  /*8570*/  ISETP.GE.U32.AND P0, PT, R16, UR6, PT ;  /* 0x0000000610007c0c */ /* 0x000fe4000bf06070 */
[----:B------:R-:W-:Y:S02]  /*8580*/  MOV R20, 0xffffffff ;  /* 0xffffffff00147802 */ /* 0x000fe40000000f00 */
[----:B------:R-:W-:-:S13]  /*8590*/  ISETP.GE.U32.AND.EX P0, PT, R17, UR7, PT, P0 ;  /* 0x0000000711007c0c */ /* 0x000fda000bf06100 */
[----:B------:R-:W-:Y:S05]  /*85a0*/  @P0 BRA `(.L_x_200) ;  /* 0x00000004004c0947 */ /* 0x000fea0003800000 */
[----:B------:R-:W1:Y:S01]  /*85b0*/  S2R R25, SR_CTAID.X ;  /* 0x0000000000197919 */ /* 0x000e620000002500 */
[----:B------:R-:W5:Y:S01]  /*85c0*/  LDC.64 R14, c[0x0][0x8d0] ;  /* 0x00023400ff0e7b82 */ /* 0x000f620000000a00 */
[----:B------:R-:W-:Y:S01]  /*85d0*/  ULDC UR8, c[0x0][0x150] ;  /* 0x0000540000087ab9 */ /* 0x000fe20000000800 */
[----:B--234-:R-:W-:Y:S01]  /*85e0*/  MOV R5, R17 ;  /* 0x0000001100057202 */ /* 0x01cfe20000000f00 */
[----:B------:R-:W2:Y:S05]  /*85f0*/  S2R R20, SR_CTAID.Y ;  /* 0x0000000000147919 */ /* 0x000eaa0000002600 */
[----:B------:R-:W3:Y:S08]  /*8600*/  LDC R18, c[0x0][0x144] ;  /* 0x00005100ff127b82 */ /* 0x000ef00000000800 */
[----:B------:R-:W4:Y:S08]  /*8610*/  LDC R21, c[0x0][0x148] ;  /* 0x00005200ff157b82 */ /* 0x000f300000000800 */
[----:B------:R-:W3:Y:S01]  /*8620*/  LDC R23, c[0x0][0x8d8] ;  /* 0x00023600ff177b82 */ /* 0x000ee20000000800 */
[----:B-----5:R-:W-:-:S04]  /*8630*/  ISETP.NE.U32.AND P0, PT, R14, RZ, PT ;  /* 0x000000ff0e00720c */ /* 0x020fc80003f05070 */
[----:B------:R-:W-:Y:S02]  /*8640*/  ISETP.NE.AND.EX P0, PT, R15, RZ, PT, P0 ;  /* 0x000000ff0f00720c */ /* 0x000fe40003f05300 */
[----:B-1----:R-:W-:Y:S01]  /*8650*/  I2FP.F32.U32 R4, R25 ;  /* 0x0000001900047245 */ /* 0x002fe20000201000 */
[----:B------:R-:W1:Y:S04]  /*8660*/  LDC.64 R10, c[0x0][0x8c8] ;  /* 0x00023200ff0a7b82 */ /* 0x000e680000000a00 */
[----:B------:R-:W-:Y:S01]  /*8670*/  FMUL R6, R4, UR8 ;  /* 0x0000000804067c20 */ /* 0x000fe20008400000 */
[----:B--2---:R-:W-:Y:S01]  /*8680*/  I2FP.F32.U32 R4, R20 ;  /* 0x0000001400047245 */ /* 0x004fe20000201000 */
[----:B------:R-:W-:Y:S02]  /*8690*/  ULDC UR8, c[0x0][0x154] ;  /* 0x0000550000087ab9 */ /* 0x000fe40000000800 */
[----:B------:R2:W1:Y:S02]  /*86a0*/  F2I.U32.TRUNC.NTZ R24, R6 ;  /* 0x0000000600187305 */ /* 0x000464000020f000 */
[----:B------:R-:W-:Y:S01]  /*86b0*/  FMUL R22, R4, UR8 ;  /* 0x0000000804167c20 */ /* 0x000fe20008400000 */
[----:B------:R-:W-:-:S05]  /*86c0*/  IMAD.MOV.U32 R4, RZ, RZ, R16 ;  /* 0x000000ffff047224 */ /* 0x000fca00078e0010 */
[----:B------:R-:W1:Y:S01]  /*86d0*/  F2I.U32.TRUNC.NTZ R22, R22 ;  /* 0x0000001600167305 */ /* 0x000e62000020f000 */
[----:B--234-:R-:W-:Y:S05]  /*86e0*/  @!P0 BRA `(.L_x_201) ;  /* 0x0000000000288947 */ /* 0x01cfea0003800000 */
[----:B------:R-:W2:Y:S02]  /*86f0*/  LDC R5, c[0x0][0x8dc] ;  /* 0x00023700ff057b82 */ /* 0x000ea40000000800 */
[----:B--2---:R-:W-:-:S05]  /*8700*/  IADD3 R5, P0, R16, R5, RZ ;  /* 0x0000000510057210 */ /* 0x004fca0007f1e0ff */
[----:B------:R-:W-:-:S04]  /*8710*/  IMAD.X R13, RZ, RZ, R17, P0 ;  /* 0x000000ffff0d7224 */ /* 0x000fc800000e0611 */
[----:B------:R-:W-:-:S04]  /*8720*/  IMAD.WIDE.U32 R6, R13, R14, RZ ;  /* 0x0000000e0d067225 */ /* 0x000fc800078e00ff */
[----:B------:R-:W-:-:S04]  /*8730*/  IMAD.WIDE.U32 R6, P0, R5, R15, R6 ;  /* 0x0000000f05067225 */ /* 0x000fc80007800006 */
[----:B------:R-:W-:Y:S01]  /*8740*/  IMAD.WIDE.U32 R4, R5, R14, RZ ;  /* 0x0000000e05047225 */ /* 0x000fe200078e00ff */
[----:B------:R-:W-:-:S04]  /*8750*/  MOV R4, R7 ;  /* 0x0000000700047202 */ /* 0x000fc80000000f00 */
[----:B------:R-:W-:Y:S01]  /*8760*/  IADD3 RZ, P1, R5, R6, RZ ;  /* 0x0000000605ff7210 */ /* 0x000fe20007f3e0ff */
[----:B------:R-:W-:-:S04]  /*8770*/  IMAD.X R5, RZ, RZ, RZ, P0 ;  /* 0x000000ffff057224 */ /* 0x000fc800000e06ff */
[----:B------:R-:W-:-:S08]  /*8780*/  IMAD.WIDE.U32.X R4, R13, R15, R4, P1 ;  /* 0x0000000f0d047225 */ /* 0x000fd000008e0404 */
.L_x_201:
[----:B------:R-:W-:Y:S01]  /*8790*/  ISETP.NE.AND P2, PT, R2, 0x1, PT ;  /* 0x000000010200780c */ /* 0x000fe20003f45270 */
[----:B-1----:R-:W-:Y:S01]  /*87a0*/  IMAD.MOV R24, RZ, RZ, -R24 ;  /* 0x000000ffff187224 */ /* 0x002fe200078e0a18 */
[-CC-:B------:R-:W-:Y:S01]  /*87b0*/  SHF.R.U64 R13, R4, R23.reuse, R5.reuse ;  /* 0x00000017040d7219 */ /* 0x180fe20000001205 */
[----:B------:R-:W1:Y:S01]  /*87c0*/  LDC.64 R14, c[0x0][0x8e8] ;  /* 0x00023a00ff0e7b82 */ /* 0x000e620000000a00 */
[----:B------:R-:W-:Y:S01]  /*87d0*/  SHF.R.U32.HI R23, RZ, R23, R5 ;  /* 0x00000017ff177219 */ /* 0x000fe20000011605 */
[----:B------:R-:W-:Y:S01]  /*87e0*/  IMAD R18, R18, R24, R25 ;  /* 0x0000001812127224 */ /* 0x000fe200078e0219 */
[----:B------:R-:W-:Y:S01]  /*87f0*/  IADD3 R25, P0, RZ, -R13, RZ ;  /* 0x8000000dff197210 */ /* 0x000fe20007f1e0ff */
[----:B------:R-:W-:-:S03]  /*8800*/  IMAD.MOV R22, RZ, RZ, -R22 ;  /* 0x000000ffff167224 */ /* 0x000fc600078e0a16 */
[----:B------:R-:W-:Y:S01]  /*8810*/  IADD3.X R23, RZ, ~R23, RZ, P0, !PT ;  /* 0x80000017ff177210 */ /* 0x000fe200007fe4ff */
[----:B------:R-:W2:Y:S01]  /*8820*/  LDC R7, c[0x0][0x8c0] ;  /* 0x00023000ff077b82 */ /* 0x000ea20000000800 */
[----:B------:R-:W-:-:S04]  /*8830*/  IMAD.WIDE.U32 R4, R25, R10, R16 ;  /* 0x0000000a19047225 */ /* 0x000fc800078e0010 */
[----:B------:R-:W-:Y:S02]  /*8840*/  @P2 IMAD R18, R21, R22, R20 ;  /* 0x0000001615122224 */ /* 0x000fe400078e0214 */
[----:B------:R-:W-:Y:S01]  /*8850*/  IMAD R6, R23, R10, RZ ;  /* 0x0000000a17067224 */ /* 0x000fe200078e02ff */
[----:B------:R-:W3:Y:S03]  /*8860*/  LDC R22, c[0x0][0x8b0] ;  /* 0x00022c00ff167b82 */ /* 0x000ee60000000800 */
[----:B------:R-:W-:-:S04]  /*8870*/  IMAD R11, R25, R11, R6 ;  /* 0x0000000b190b7224 */ /* 0x000fc800078e0206 */
[----:B------:R-:W-:Y:S01]  /*8880*/  IMAD.IADD R6, R5, 0x1, R11 ;  /* 0x0000000105067824 */ /* 0x000fe200078e020b */
[----:B------:R-:W4:Y:S01]  /*8890*/  LDC R27, c[0x0][0x900] ;  /* 0x00024000ff1b7b82 */ /* 0x000f220000000800 */
[----:B-1----:R-:W-:-:S04]  /*88a0*/  ISETP.NE.U32.AND P0, PT, R14, RZ, PT ;  /* 0x000000ff0e00720c */ /* 0x002fc80003f05070 */
[----:B------:R-:W-:-:S03]  /*88b0*/  ISETP.NE.AND.EX P0, PT, R15, RZ, PT, P0 ;  /* 0x000000ff0f00720c */ /* 0x000fc60003f05300 */
[----:B------:R-:W1:Y:S01]  /*88c0*/  LDC R23, c[0x0][0x8f0] ;  /* 0x00023c00ff177b82 */ /* 0x000e620000000800 */
[-CC-:B--2---:R-:W-:Y:S02]  /*88d0*/  SHF.R.U64 R20, R4, R7.reuse, R6.reuse ;  /* 0x0000000704147219 */ /* 0x184fe40000001206 */
[----:B------:R-:W-:-:S05]  /*88e0*/  SHF.R.U32.HI R7, RZ, R7, R6 ;  /* 0x00000007ff077219 */ /* 0x000fca0000011606 */
[----:B------:R-:W2:Y:S01]  /*88f0*/  LDC R11, c[0x0][0x8e0] ;  /* 0x00023800ff0b7b82 */ /* 0x000ea20000000800 */
[-CC-:B---3--:R-:W-:Y:S02]  /*8900*/  SHF.R.U64 R25, R20, R22.reuse, R7.reuse ;  /* 0x0000001614197219 */ /* 0x188fe40000001207 */
[----:B------:R-:W-:-:S05]  /*8910*/  SHF.R.U32.HI R4, RZ, R22, R7 ;  /* 0x00000016ff047219 */ /* 0x000fca0000011607 */
[----:B------:R-:W3:Y:S01]  /*8920*/  LDC R21, c[0x0][0x8b8] ;  /* 0x00022e00ff157b82 */ /* 0x000ee20000000800 */
[-CC-:B----4-:R-:W-:Y:S02]  /*8930*/  SHF.R.U64 R22, R25, R27.reuse, R4.reuse ;  /* 0x0000001b19167219 */ /* 0x190fe40000001204 */
[----:B------:R-:W-:-:S03]  /*8940*/  SHF.R.U32.HI R27, RZ, R27, R4 ;  /* 0x0000001bff1b7219 */ /* 0x000fc60000011604 */
[----:B------:R-:W-:Y:S01]  /*8950*/  IMAD.MOV.U32 R4, RZ, RZ, R22 ;  /* 0x000000ffff047224 */ /* 0x000fe200078e0016 */
[----:B------:R-:W-:Y:S01]  /*8960*/  MOV R5, R27 ;  /* 0x0000001b00057202 */ /* 0x000fe20000000f00 */
[----:B------:R-:W4:Y:S01]  /*8970*/  LDC R10, c[0x0][0x8a8] ;  /* 0x00022a00ff0a7b82 */ /* 0x000f220000000800 */
[----:B------:R-:W-:Y:S05]  /*8980*/  @!P0 BRA `(.L_x_202) ;  /* 0x0000000000288947 */ /* 0x000fea0003800000 */
[----:B------:R-:W5:Y:S02]  /*8990*/  LDC R5, c[0x0][0x8f4] ;  /* 0x00023d00ff057b82 */ /* 0x000f640000000800 */
[----:B-----5:R-:W-:-:S05]  /*89a0*/  IADD3 R5, P0, R22, R5, RZ ;  /* 0x0000000516057210 */ /* 0x020fca0007f1e0ff */
        /* <DEDUP_REMOVED lines=8> */
.L_x_202:
[----:B-1----:R-:W-:Y:S02]  /*8a30*/  SHF.R.U64 R4, R4, R23, R5 ;  /* 0x0000001704047219 */ /* 0x002fe40000001205 */
[----:B------:R-:W-:Y:S02]  /*8a40*/  LOP3.LUT R25, R25, R0, RZ, 0xc0, !PT ;  /* 0x0000000019197212 */ /* 0x000fe400078ec0ff */
[----:B------:R-:W-:Y:S01]  /*8a50*/  LOP3.LUT R20, R20, R3, RZ, 0xc0, !PT ;  /* 0x0000000314147212 */ /* 0x000fe200078ec0ff */
[----:B------:R-:W-:Y:S02]  /*8a60*/  IMAD.MOV R5, RZ, RZ, -R4 ;  /* 0x000000ffff057224 */ /* 0x000fe400078e0a04 */
[----:B------:R-:W-:Y:S02]  /*8a70*/  IMAD R25, R4, UR21, R25 ;  /* 0x0000001504197c24 */ /* 0x000fe4000f8e0219 */
[----:B--2---:R-:W-:Y:S02]  /*8a80*/  IMAD R11, R5, R11, R22 ;  /* 0x0000000b050b7224 */ /* 0x004fe400078e0216 */
[----:B---3--:R-:W-:-:S02]  /*8a90*/  IMAD R21, R25, R21, R18 ;  /* 0x0000001519157224 */ /* 0x008fc400078e0212 */
[----:B----4-:R-:W-:Y:S02]  /*8aa0*/  IMAD R10, R11, R10, R20 ;  /* 0x0000000a0b0a7224 */ /* 0x010fe400078e0214 */
[----:B------:R-:W-:-:S03]  /*8ab0*/  IMAD.MOV.U32 R4, RZ, RZ, 0x1 ;  /* 0x00000001ff047424 */ /* 0x000fc600078e00ff */
[----:B------:R-:W-:Y:S02]  /*8ac0*/  SEL R20, R10, R21, !P2 ;  /* 0x000000150a147207 */ /* 0x000fe40005000000 */
[----:B------:R-:W-:-:S07]  /*8ad0*/  SEL R21, R21, R10, !P2 ;  /* 0x0000000a15157207 */ /* 0x000fce0005000000 */
.L_x_200:
[----:B------:R-:W-:-:S13]  /*8ae0*/  LOP3.LUT P0, RZ, R4, 0xff, RZ, 0xc0, !PT ;  /* 0x000000ff04ff7812 */ /* 0x000fda000780c0ff */
[----:B------:R-:W-:Y:S05]  /*8af0*/  @P0 BRA `(.L_x_203) ;  /* 0xffffffe800f80947 */ /* 0x000fea000383ffff */
.L_x_147:
[----:B------:R-:W-:-:S13]  /*8b00*/  ELECT P0, URZ, PT ;  /* 0x00000000003f782f */ /* 0x000fda0003800000 */
[----:B------:R-:W-:Y:S05]  /*8b10*/  @!P0 BRA `(.L_x_13) ;  /* 0x0000001000548947 */ /* 0x000fea0003800000 */
[----:B------:R-:W-:-:S04]  /*8b20*/  LOP3.LUT R19, R19, 0x2, RZ, 0xfc, !PT ;  /* 0x0000000213137812 */ /* 0x000fc800078efcff */
[----:B------:R-:W-:-:S13]  /*8b30*/  ISETP.NE.AND P1, PT, R19, 0x3, PT ;  /* 0x000000031300780c */ /* 0x000fda0003f25270 */
[----:B------:R-:W-:Y:S05]  /*8b40*/  @!P1 BRA `(.L_x_204) ;  /* 0x0000000000049947 */ /* 0x000fea0003800000 */
[----:B-1----:R-:W-:Y:S01]  /*8b50*/  BPT.TRAP 0x1 ;  /* 0x000000040000795c */ /* 0x002fe20000300000 */
.L_x_204:
[----:B-1----:R-:W-:Y:S01]  /*8b60*/  MOV R0, 0x400 ;  /* 0x0000040000007802 */ /* 0x002fe20000000f00 */
[----:B------:R-:W-:Y:S01]  /*8b70*/  IMAD.MOV.U32 R2, RZ, RZ, 0x1 ;  /* 0x00000001ff027424 */ /* 0x000fe200078e00ff */
[----:B------:R-:W-:-:S04]  /*8b80*/  MOV R3, UR37 ;  /* 0x0000002500037c02 */ /* 0x000fc80008000f00 */
[----:B------:R-:W-:Y:S02]  /*8b90*/  LEA R0, R3, R0, 0x18 ;  /* 0x0000000003007211 */ /* 0x000fe400078ec0ff */
[----:B------:R-:W-:-:S04]  /*8ba0*/  SHF.L.U32 R3, R2, 0x1f, RZ ;  /* 0x0000001f02037819 */ /* 0x000fc800000006ff */
[----:B------:R-:W1:Y:S02]  /*8bb0*/  SYNCS.PHASECHK.TRANS64.TRYWAIT P0, [R0+URZ+0x60], R3 ;  /* 0x00006003000075a7 */ /* 0x000e64000800017f */
[----:B-1----:R-:W-:Y:S05]  /*8bc0*/  @!P0 BRA `(.L_x_205) ;  /* 0x0000001400d88947 */ /* 0x002fea0003800000 */
.L_x_246:
[----:B------:R-:W-:Y:S05]  /*8bd0*/  @!P1 BRA `(.L_x_206) ;  /* 0x0000000000049947 */ /* 0x000fea0003800000 */
[----:B------:R-:W-:Y:S01]  /*8be0*/  BPT.TRAP 0x1 ;  /* 0x000000040000795c */ /* 0x000fe20000300000 */
.L_x_206:
[----:B------:R-:W1:Y:S02]  /*8bf0*/  SYNCS.PHASECHK.TRANS64.TRYWAIT P0, [R0+URZ+0x68], R3 ;  /* 0x00006803000075a7 */ /* 0x000e64000800017f */
[----:B-1----:R-:W-:Y:S05]  /*8c00*/  @!P0 BRA `(.L_x_207) ;  /* 0x0000001400dc8947 */ /* 0x002fea0003800000 */
.L_x_247:
[----:B------:R-:W-:Y:S05]  /*8c10*/  @!P1 BRA `(.L_x_208) ;  /* 0x0000000000049947 */ /* 0x000fea0003800000 */
[----:B------:R-:W-:Y:S01]  /*8c20*/  BPT.TRAP 0x1 ;  /* 0x000000040000795c */ /* 0x000fe20000300000 */
.L_x_208:
[----:B------:R-:W1:Y:S02]  /*8c30*/  SYNCS.PHASECHK.TRANS64.TRYWAIT P0, [R0+URZ+0x70], R3 ;  /* 0x00007003000075a7 */ /* 0x000e64000800017f */
[----:B-1----:R-:W-:Y:S05]  /*8c40*/  @!P0 BRA `(.L_x_209) ;  /* 0x0000001400e08947 */ /* 0x002fea0003800000 */
.L_x_248:
[----:B------:R-:W-:Y:S05]  /*8c50*/  @!P1 BRA `(.L_x_210) ;  /* 0x0000000000049947 */ /* 0x000fea0003800000 */
[----:B------:R-:W-:Y:S01]  /*8c60*/  BPT.TRAP 0x1 ;  /* 0x000000040000795c */ /* 0x000fe20000300000 */
.L_x_210:
[----:B------:R-:W-:-:S05]  /*8c70*/  IMAD.MOV.U32 R3, RZ, RZ, 0x1 ;  /* 0x00000001ff037424 */ /* 0x000fca00078e00ff */
[----:B------:R-:W-:-:S07]  /*8c80*/  SHF.L.U32 R3, R3, 0x1f, RZ ;  /* 0x0000001f03037819 */ /* 0x000fce00000006ff */
.L_x_211:
[----:B------:R1:W1:Y:S02]  /*8c90*/  SYNCS.PHASECHK.TRANS64.TRYWAIT P0, [R0+URZ+0x78], R3 ;  /* 0x00007803000075a7 */ /* 0x000264000800017f */
[----:B-1----:R-:W-:Y:S05]  /*8ca0*/  @!P0 NANOSLEEP.SYNCS 0x989680 ;  /* 0x009896800000895d */ /* 0x002fea0003900000 */
[----:B------:R-:W1:Y:S02]  /*8cb0*/  @!P0 SYNCS.PHASECHK.TRANS64 P0, [R0+URZ+0x78], R3 ;  /* 0x00007803000085a7 */ /* 0x000e64000800007f */
[----:B-1----:R-:W-:Y:S05]  /*8cc0*/  @P0 BRA `(.L_x_13) ;  /* 0x0000000c00e80947 */ /* 0x002fea0003800000 */
[----:B------:R-:W-:Y:S05]  /*8cd0*/  BRA `(.L_x_211) ;  /* 0xfffffffc00ec7947 */ /* 0x000fea000383ffff */
.L_x_142:
[----:B------:R-:W-:Y:S01]  /*8ce0*/  LOP3.LUT P0, RZ, R10, 0xff, RZ, 0xc0, !PT ;  /* 0x000000ff0aff7812 */ /* 0x000fe2000780c0ff */
[----:B------:R-:W-:Y:S01]  /*8cf0*/  IMAD.MOV.U32 R9, RZ, RZ, RZ ;  /* 0x000000ffff097224 */ /* 0x000fe200078e00ff */
[----:B------:R-:W-:-:S11]  /*8d00*/  MOV R10, 0x1 ;  /* 0x00000001000a7802 */ /* 0x000fd60000000f00 */
[----:B------:R-:W-:Y:S05]  /*8d10*/  @!P0 BRA `(.L_x_212) ;  /* 0x0000000c00208947 */ /* 0x000fea0003800000 */
[----:B------:R-:W2:Y:S01]  /*8d20*/  LDC R0, c[0x0][0x28c] ;  /* 0x0000a300ff007b82 */ /* 0x000ea20000000800 */
[----:B------:R-:W-:Y:S01]  /*8d30*/  ULDC UR7, c[0x0][0x900] ;  /* 0x0002400000077ab9 */ /* 0x000fe20000000800 */
[----:B------:R-:W-:Y:S01]  /*8d40*/  UMOV UR8, 0xffffffff ;  /* 0xffffffff00087882 */ /* 0x000fe20000000000 */
[----:B------:R-:W-:Y:S01]  /*8d50*/  BSSY B0, `(.L_x_212) ;  /* 0x00000c4000007945 */ /* 0x000fe20003800000 */
[----:B-1----:R-:W-:Y:S01]  /*8d60*/  USHF.L.U32 UR4, UR37, 0x6, URZ ;  /* 0x0000000625047899 */ /* 0x002fe2000800063f */
[----:B------:R-:W-:Y:S01]  /*8d70*/  LOP3.LUT R11, R22, 0x2, RZ, 0xfc, !PT ;  /* 0x00000002160b7812 */ /* 0x000fe200078efcff */
[----:B------:R-:W-:Y:S01]  /*8d80*/  USHF.L.U32 UR5, UR37, 0xc, URZ ;  /* 0x0000000c25057899 */ /* 0x000fe2000800063f */
[----:B------:R-:W-:Y:S01]  /*8d90*/  IMAD.MOV.U32 R10, RZ, RZ, 0x1 ;  /* 0x00000001ff0a7424 */ /* 0x000fe200078e00ff */
[----:B------:R-:W-:Y:S01]  /*8da0*/  USHF.L.U32 UR8, UR8, UR7, URZ ;  /* 0x0000000708087299 */ /* 0x000fe2000800063f */
[----:B------:R-:W-:Y:S01]  /*8db0*/  IMAD.MOV.U32 R9, RZ, RZ, RZ ;  /* 0x000000ffff097224 */ /* 0x000fe200078e00ff */
[----:B------:R-:W-:Y:S01]  /*8dc0*/  ULDC UR6, c[0x0][0x8a8] ;  /* 0x00022a0000067ab9 */ /* 0x000fe20000000800 */
[----:B------:R-:W-:-:S02]  /*8dd0*/  ULOP3.LUT UR4, UR4, 0x40, URZ, 0xc0, !UPT ;  /* 0x0000004004047892 */ /* 0x000fc4000f8ec03f */
[----:B------:R-:W-:Y:S02]  /*8de0*/  ULOP3.LUT UR5, UR5, 0x1000, URZ, 0xc0, !UPT ;  /* 0x0000100005057892 */ /* 0x000fe4000f8ec03f */
[----:B------:R-:W-:Y:S02]  /*8df0*/  UIADD3 UR17, UR6, -0x1, URZ ;  /* 0xffffffff06117890 */ /* 0x000fe4000fffe03f */
[----:B------:R-:W-:Y:S02]  /*8e00*/  USHF.L.U32 UR19, UR38, UR7, URZ ;  /* 0x0000000726137299 */ /* 0x000fe4000800063f */
[----:B------:R-:W-:Y:S01]  /*8e10*/  ULOP3.LUT UR18, URZ, UR8, URZ, 0x33, !UPT ;  /* 0x000000083f127292 */ /* 0x000fe2000f8e333f */
[----:B------:R-:W-:Y:S01]  /*8e20*/  ULDC.64 UR22, c[0x0][0x198] ;  /* 0x0000660000167ab9 */ /* 0x000fe20000000a00 */
[----:B--2---:R-:W-:-:S05]  /*8e30*/  VIADD R0, R0, 0x3f ;  /* 0x0000003f00007836 */ /* 0x004fca0000000000 */
[----:B------:R-:W-:-:S04]  /*8e40*/  SHF.R.S32.HI R3, RZ, 0x1f, R0 ;  /* 0x0000001fff037819 */ /* 0x000fc80000011400 */
[----:B------:R-:W-:Y:S02]  /*8e50*/  LEA.HI R3, R3, R0, RZ, 0x6 ;  /* 0x0000000003037211 */ /* 0x000fe400078f30ff */
[----:B------:R-:W-:Y:S02]  /*8e60*/  MOV R0, 0x1 ;  /* 0x0000000100007802 */ /* 0x000fe40000000f00 */
[--C-:B------:R-:W-:Y:S02]  /*8e70*/  SHF.R.S32.HI R8, RZ, 0x6, R3.reuse ;  /* 0x00000006ff087819 */ /* 0x100fe40000011403 */
[----:B------:R-:W-:Y:S02]  /*8e80*/  PRMT R3, R0, 0x7610, R3 ;  /* 0x0000761000037816 */ /* 0x000fe40000000003 */
[----:B------:R-:W-:-:S07]  /*8e90*/  IADD3 R0, R8, 0x1, RZ ;  /* 0x0000000108007810 */ /* 0x000fce0007ffe0ff */
.L_x_223:
[----:B------:R-:W-:-:S03]  /*8ea0*/  UMOV UR6, 0xffffffff ;  /* 0xffffffff00067882 */ /* 0x000fc60000000000 */
[----:B------:R-:W-:Y:S05]  /*8eb0*/  BRA.DIV UR6, `(.L_x_213) ;  /* 0x0000001606587947 */ /* 0x000fea000b800000 */
[----:B------:R-:W-:-:S13]  /*8ec0*/  ELECT P6, URZ, PT ;  /* 0x00000000003f782f */ /* 0x000fda00038c0000 */
.L_x_251:
[----:B------:R-:W1:Y:S01]  /*8ed0*/  LDC R4, c[0x0][0x28c] ;  /* 0x0000a300ff047b82 */ /* 0x000e620000000800 */
[----:B------:R-:W-:Y:S01]  /*8ee0*/  BSSY B1, `(.L_x_214) ;  /* 0x0000038000017945 */ /* 0x000fe20003800000 */
[----:B-1----:R-:W-:-:S13]  /*8ef0*/  ISETP.LT.OR P6, PT, R4, 0x1, !P6 ;  /* 0x000000010400780c */ /* 0x002fda00077c1670 */
[----:B------:R-:W-:Y:S05]  /*8f00*/  @P6 BRA `(.L_x_215) ;  /* 0x0000000000d46947 */ /* 0x000fea0003800000 */
[----:B------:R-:W-:Y:S01]  /*8f10*/  LEA R20, R20, UR4, 0x7 ;  /* 0x0000000414147c11 */ /* 0x000fe2000f8e38ff */
[----:B------:R-:W-:Y:S01]  /*8f20*/  IMAD.SHL.U32 R21, R21, 0x100, RZ ;  /* 0x0000010015157824 */ /* 0x000fe200078e00ff */
[----:B------:R-:W-:Y:S01]  /*8f30*/  MOV R4, R0 ;  /* 0x0000000000047202 */ /* 0x000fe20000000f00 */
[----:B------:R-:W-:Y:S02]  /*8f40*/  IMAD.MOV.U32 R19, RZ, RZ, RZ ;  /* 0x000000ffff137224 */ /* 0x000fe400078e00ff */
[----:B------:R-:W-:Y:S02]  /*8f50*/  IMAD.MOV.U32 R5, RZ, RZ, R10 ;  /* 0x000000ffff057224 */ /* 0x000fe400078e000a */
[----:B------:R-:W-:-:S07]  /*8f60*/  IMAD.MOV.U32 R6, RZ, RZ, R9 ;  /* 0x000000ffff067224 */ /* 0x000fce00078e0009 */
.L_x_218:
[----:B------:R-:W1:Y:S01]  /*8f70*/  S2R R12, SR_CgaCtaId ;  /* 0x00000000000c7919 */ /* 0x000e620000008800 */
[----:B------:R-:W-:Y:S02]  /*8f80*/  MOV R7, 0x400 ;  /* 0x0000040000077802 */ /* 0x000fe40000000f00 */
[----:B------:R-:W-:Y:S02]  /*8f90*/  LOP3.LUT P1, RZ, R18, 0x7f, RZ, 0xc0, !PT ;  /* 0x0000007f12ff7812 */ /* 0x000fe4000782c0ff */
[----:B-1----:R-:W-:Y:S02]  /*8fa0*/  LEA R15, R12, R7, 0x18 ;  /* 0x000000070c0f7211 */ /* 0x002fe400078ec0ff */
[----:B------:R-:W-:-:S09]  /*8fb0*/  SHF.L.U32 R7, R5, 0x1f, RZ ;  /* 0x0000001f05077819 */ /* 0x000fd200000006ff */
[----:B------:R-:W1:Y:S01]  /*8fc0*/  @!P1 LDC R12, c[0x0][0x500] ;  /* 0x00014000ff0c9b82 */ /* 0x000e620000000800 */
[----:B------:R-:W-:-:S04]  /*8fd0*/  LEA R14, R6, R15, 0x3 ;  /* 0x0000000f060e7211 */ /* 0x000fc800078e18ff */
[----:B------:R-:W2:Y:S02]  /*8fe0*/  SYNCS.PHASECHK.TRANS64.TRYWAIT P0, [R14+URZ+0x20], R7 ;  /* 0x000020070e0075a7 */ /* 0x000ea4000800017f */
[----:B--2---:R-:W-:Y:S05]  /*8ff0*/  @!P0 BRA `(.L_x_216) ;  /* 0x0000001400288947 */ /* 0x004fea0003800000 */
.L_x_252:
[----:B--2---:R-:W-:Y:S01]  /*9000*/  PRMT R7, R11, 0x9910, RZ ;  /* 0x000099100b077816 */ /* 0x004fe200000000ff */
[----:B-1----:R1:W-:Y:S03]  /*9010*/  @!P1 SYNCS.ARRIVE.TRANS64 RZ, [R14+URZ], R12 ;  /* 0x0000000c0eff99a7 */ /* 0x0023e6000800003f */
[----:B------:R-:W-:-:S13]  /*9020*/  ISETP.NE.AND P0, PT, R7, 0x2, PT ;  /* 0x000000020700780c */ /* 0x000fda0003f05270 */
[----:B-1----:R-:W-:Y:S05]  /*9030*/  @P0 BRA `(.L_x_217) ;  /* 0x0000000000040947 */ /* 0x002fea0003800000 */
[----:B------:R-:W-:Y:S01]  /*9040*/  BPT.TRAP 0x1 ;  /* 0x000000040000795c */ /* 0x000fe20000300000 */
.L_x_217:
[C---:B------:R-:W-:Y:S01]  /*9050*/  LEA R7, R6.reuse, UR5, 0xd ;  /* 0x0000000506077c11 */ /* 0x040fe2000f8e68ff */
[--C-:B------:R-:W-:Y:S01]  /*9060*/  IMAD R12, R6, 0x8000, R15.reuse ;  /* 0x00008000060c7824 */ /* 0x100fe200078e020f */
[----:B------:R-:W-:Y:S01]  /*9070*/  R2UR UR9, R14 ;  /* 0x000000000e0972ca */ /* 0x000fe200000e0000 */
[----:B------:R-:W-:Y:S01]  /*9080*/  VIADD R4, R4, 0xffffffff ;  /* 0xffffffff04047836 */ /* 0x000fe20000000000 */
[----:B------:R-:W-:Y:S01]  /*9090*/  UIADD3 UR6, UP0, UR22, 0xf0, URZ ;  /* 0x000000f016067890 */ /* 0x000fe2000ff1e03f */
[----:B------:R-:W-:Y:S01]  /*90a0*/  IMAD R7, R7, 0x2, R15 ;  /* 0x0000000207077824 */ /* 0x000fe200078e020f */
[----:B------:R-:W-:Y:S01]  /*90b0*/  R2UR UR7, R12 ;  /* 0x000000000c0772ca */ /* 0x000fe200000e0000 */
[----:B------:R-:W-:Y:S01]  /*90c0*/  UIADD3 UR24, UP1, UR22, 0x1f0, URZ ;  /* 0x000001f016187890 */ /* 0x000fe2000ff3e03f */
[----:B------:R-:W-:Y:S01]  /*90d0*/  R2UR UR11, R21 ;  /* 0x00000000150b72ca */ /* 0x000fe200000e0000 */
[----:B------:R-:W-:Y:S01]  /*90e0*/  UMOV UR14, 0x0 ;  /* 0x00000000000e7882 */ /* 0x000fe20000000000 */
[----:B------:R-:W-:Y:S01]  /*90f0*/  R2UR UR8, R7 ;  /* 0x00000000070872ca */ /* 0x000fe200000e0000 */
[----:B------:R-:W-:Y:S01]  /*9100*/  UIADD3.X UR25, URZ, UR23, URZ, UP1, !UPT ;  /* 0x000000173f197290 */ /* 0x000fe20008ffe43f */
[----:B------:R-:W-:Y:S01]  /*9110*/  R2UR UR10, R19 ;  /* 0x00000000130a72ca */ /* 0x000fe200000e0000 */
[----:B------:R-:W-:Y:S01]  /*9120*/  UMOV UR15, 0x10000000 ;  /* 0x10000000000f7882 */ /* 0x000fe20000000000 */
[----:B------:R-:W-:Y:S01]  /*9130*/  R2UR UR12, R13 ;  /* 0x000000000d0c72ca */ /* 0x000fe200000e0000 */
[----:B------:R-:W-:Y:S01]  /*9140*/  UMOV UR21, 0x30000 ;  /* 0x0003000000157882 */ /* 0x000fe20000000000 */
[----:B------:R-:W-:Y:S01]  /*9150*/  R2UR UR20, R20 ;  /* 0x00000000141472ca */ /* 0x000fe200000e0000 */
[----:B------:R-:W-:Y:S01]  /*9160*/  VIADD R19, R19, 0x40 ;  /* 0x0000004013137836 */ /* 0x000fe20000000000 */
[----:B------:R-:W-:Y:S01]  /*9170*/  ISETP.GT.AND P1, PT, R4, 0x1, PT ;  /* 0x000000010400780c */ /* 0x000fe20003f24270 */
[----:B------:R-:W-:Y:S01]  /*9180*/  UIADD3 UR13, UR7, 0x8400, URZ ;  /* 0x00008400070d7890 */ /* 0x000fe2000fffe03f */
[----:B------:R-:W-:Y:S01]  /*9190*/  IADD3 R6, R6, 0x1, RZ ;  /* 0x0000000106067810 */ /* 0x000fe20007ffe0ff */
[----:B------:R-:W-:-:S02]  /*91a0*/  UIADD3.X UR7, URZ, UR23, URZ, UP0, !UPT ;  /* 0x000000173f077290 */ /* 0x000fc400087fe43f */
[----:B------:R-:W-:Y:S01]  /*91b0*/  UIADD3 UR16, UR8, 0x28400, URZ ;  /* 0x0002840008107890 */ /* 0x000fe2000fffe03f */
[C---:B------:R-:W-:Y:S02]  /*91c0*/  ISETP.NE.AND P0, PT, R6.reuse, 0x4, PT ;  /* 0x000000040600780c */ /* 0x040fe40003f05270 */
[----:B------:R-:W-:Y:S02]  /*91d0*/  UMOV UR8, UR13 ;  /* 0x0000000d00087c82 */ /* 0x000fe40008000000 */
[----:B------:R-:W-:Y:S02]  /*91e0*/  SEL R12, RZ, 0x1, P0 ;  /* 0x00000001ff0c7807 */ /* 0x000fe40000000000 */
[----:B------:R1:W-:Y:S01]  /*91f0*/  UTMALDG.3D [UR8], [UR6], desc[UR14] ;  /* 0x00000e08060075b4 */ /* 0x0003e20008011000 */
[----:B------:R-:W-:Y:S02]  /*9200*/  SEL R6, R6, RZ, P0 ;  /* 0x000000ff06067207 */ /* 0x000fe40000000000 */
[----:B------:R-:W-:Y:S01]  /*9210*/  LOP3.LUT R5, R5, R12, RZ, 0x3c, !PT ;  /* 0x0000000c05057212 */ /* 0x000fe200078e3cff */
[----:B-1----:R-:W-:Y:S01]  /*9220*/  UMOV UR8, UR16 ;  /* 0x0000001000087c82 */ /* 0x002fe20008000000 */
[----:B------:R-:W-:-:S02]  /*9230*/  UMOV UR11, UR20 ;  /* 0x00000014000b7c82 */ /* 0x000fc40008000000 */
[----:B------:R1:W-:Y:S02]  /*9240*/  UTMALDG.3D.MULTICAST [UR8], [UR24], UR21, desc[UR14] ;  /* 0x00000e08180073b4 */ /* 0x0003e40008011815 */
[----:B-1----:R-:W-:Y:S05]  /*9250*/  @P1 BRA `(.L_x_218) ;  /* 0xfffffffc00441947 */ /* 0x002fea000383ffff */
.L_x_215:
[----:B------:R-:W-:Y:S05]  /*9260*/  BSYNC B1 ;  /* 0x0000000000017941 */ /* 0x000fea0003800000 */
.L_x_214:
[----:B------:R-:W-:Y:S01]  /*9270*/  LOP3.LUT P1, RZ, R3, 0xff, RZ, 0xc0, !PT ;  /* 0x000000ff03ff7812 */ /* 0x000fe2000782c0ff */
[----:B------:R-:W-:Y:S01]  /*9280*/  ULDC.64 UR6, c[0x0][0x8f8] ;  /* 0x00023e0000067ab9 */ /* 0x000fe20000000a00 */
[----:B------:R-:W-:Y:S01]  /*9290*/  IADD3 R9, R8, R9, RZ ;  /* 0x0000000908097210 */ /* 0x000fe20007ffe0ff */
[----:B------:R-:W-:Y:S01]  /*92a0*/  BSSY B1, `(.L_x_219) ;  /* 0x000006c000017945 */ /* 0x000fe20003800000 */
[----:B------:R-:W-:Y:S01]  /*92b0*/  IADD3 R16, P2, R16, UR40, RZ ;  /* 0x0000002810107c10 */ /* 0x000fe2000ff5e0ff */
[----:B------:R-:W-:Y:S01]  /*92c0*/  IMAD.MOV.U32 R21, RZ, RZ, -0x1 ;  /* 0xffffffffff157424 */ /* 0x000fe200078e00ff */
[----:B------:R-:W-:Y:S01]  /*92d0*/  SHF.R.U32.HI R3, RZ, 0x2, R9 ;  /* 0x00000002ff037819 */ /* 0x000fe20000011609 */
[----:B------:R-:W-:Y:S01]  /*92e0*/  IMAD.MOV.U32 R20, RZ, RZ, -0x1 ;  /* 0xffffffffff147424 */ /* 0x000fe200078e00ff */
[----:B------:R-:W-:Y:S02]  /*92f0*/  ISETP.GT.U32.AND P0, PT, R9, 0x3, PT ;  /* 0x000000030900780c */ /* 0x000fe40003f04070 */
[----:B------:R-:W-:-:S02]  /*9300*/  LOP3.LUT R3, R3, 0x1, RZ, 0xc0, !PT ;  /* 0x0000000103037812 */ /* 0x000fc400078ec0ff */
[----:B------:R-:W-:Y:S01]  /*9310*/  ISETP.LT.U32.AND P0, PT, R8, 0x4, P0 ;  /* 0x000000040800780c */ /* 0x000fe20000701070 */
[----:B------:R-:W1:Y:S01]  /*9320*/  @P1 S2R R5, SR_CgaCtaId ;  /* 0x0000000000051919 */ /* 0x000e620000008800 */
[----:B------:R-:W-:Y:S02]  /*9330*/  @P1 MOV R4, 0x400 ;  /* 0x0000040000041802 */ /* 0x000fe40000000f00 */
[----:B------:R-:W-:Y:S02]  /*9340*/  IADD3.X R17, R17, UR39, RZ, P2, !PT ;  /* 0x0000002711117c10 */ /* 0x000fe400097fe4ff */
[----:B------:R-:W-:Y:S02]  /*9350*/  ISETP.GE.U32.AND P2, PT, R16, UR6, PT ;  /* 0x0000000610007c0c */ /* 0x000fe4000bf46070 */
[----:B------:R-:W-:Y:S02]  /*9360*/  MOV R13, 0xffffffff ;  /* 0xffffffff000d7802 */ /* 0x000fe40000000f00 */
[----:B------:R-:W-:-:S02]  /*9370*/  LOP3.LUT R9, R9, 0x3, RZ, 0xc0, !PT ;  /* 0x0000000309097812 */ /* 0x000fc400078ec0ff */
[----:B-1----:R-:W-:-:S04]  /*9380*/  @P1 LEA R4, R5, R4, 0x18 ;  /* 0x0000000405041211 */ /* 0x002fc800078ec0ff */
[----:B------:R1:W-:Y:S01]  /*9390*/  @P1 SYNCS.ARRIVE.TRANS64.A1T0 RZ, [R4+URZ+0x88], RZ ;  /* 0x000088ff04ff19a7 */ /* 0x0003e2000810003f */
[----:B------:R-:W-:Y:S02]  /*93a0*/  ISETP.NE.U32.AND P1, PT, R3, 0x1, PT ;  /* 0x000000010300780c */ /* 0x000fe40003f25070 */
[----:B------:R-:W-:Y:S02]  /*93b0*/  SEL R3, RZ, 0x1, !P0 ;  /* 0x00000001ff037807 */ /* 0x000fe40004000000 */
[----:B------:R-:W-:Y:S02]  /*93c0*/  ISETP.GE.U32.AND.EX P0, PT, R17, UR7, PT, P2 ;  /* 0x0000000711007c0c */ /* 0x000fe4000bf06120 */
[----:B------:R-:W-:-:S04]  /*93d0*/  ISETP.GT.U32.AND P1, PT, R8, 0x3, !P1 ;  /* 0x000000030800780c */ /* 0x000fc80004f24070 */
[----:B-1----:R-:W-:-:S04]  /*93e0*/  SEL R4, RZ, 0x1, !P1 ;  /* 0x00000001ff047807 */ /* 0x002fc80004800000 */
[--C-:B------:R-:W-:Y:S02]  /*93f0*/  LOP3.LUT R10, R4, R10, R3.reuse, 0x96, !PT ;  /* 0x0000000a040a7212 */ /* 0x100fe400078e9603 */
[----:B------:R-:W-:Y:S02]  /*9400*/  PRMT R4, RZ, 0x7610, R4 ;  /* 0x00007610ff047816 */ /* 0x000fe40000000004 */
[----:B------:R-:W-:Y:S01]  /*9410*/  PRMT R3, RZ, 0x7610, R3 ;  /* 0x00007610ff037816 */ /* 0x000fe20000000003 */
[----:B------:R-:W-:Y:S06]  /*9420*/  @P0 BRA `(.L_x_220) ;  /* 0x00000004004c0947 */ /* 0x000fec0003800000 */
[----:B------:R-:W1:Y:S01]  /*9430*/  S2R R14, SR_CTAID.X ;  /* 0x00000000000e7919 */ /* 0x000e620000002500 */
[----:B------:R-:W-:Y:S01]  /*9440*/  ULDC.64 UR6, c[0x0][0x8d0] ;  /* 0x0002340000067ab9 */ /* 0x000fe20000000a00 */
[----:B------:R-:W2:Y:S01]  /*9450*/  LDC R15, c[0x0][0x144] ;  /* 0x00005100ff0f7b82 */ /* 0x000ea20000000800 */
[----:B------:R-:W-:Y:S01]  /*9460*/  ISETP.NE.U32.AND P0, PT, RZ, UR6, PT ;  /* 0x00000006ff007c0c */ /* 0x000fe2000bf05070 */
[----:B------:R-:W3:Y:S01]  /*9470*/  S2R R12, SR_CTAID.Y ;  /* 0x00000000000c7919 */ /* 0x000ee20000002600 */
[----:B------:R-:W-:Y:S01]  /*9480*/  ULDC UR8, c[0x0][0x150] ;  /* 0x0000540000087ab9 */ /* 0x000fe20000000800 */
[----:B------:R-:W-:Y:S01]  /*9490*/  ULDC UR9, c[0x0][0x8d8] ;  /* 0x0002360000097ab9 */ /* 0x000fe20000000800 */
[----:B------:R-:W-:Y:S01]  /*94a0*/  ISETP.NE.AND.EX P0, PT, RZ, UR7, PT, P0 ;  /* 0x00000007ff007c0c */ /* 0x000fe2000bf05300 */
[----:B------:R-:W-:Y:S01]  /*94b0*/  IMAD.MOV.U32 R4, RZ, RZ, R16 ;  /* 0x000000ffff047224 */ /* 0x000fe200078e0010 */
[----:B-1----:R-:W-:-:S05]  /*94c0*/  I2FP.F32.U32 R5, R14 ;  /* 0x0000000e00057245 */ /* 0x002fca0000201000 */
[----:B------:R-:W-:Y:S01]  /*94d0*/  FMUL R19, R5, UR8 ;  /* 0x0000000805137c20 */ /* 0x000fe20008400000 */
[----:B------:R-:W-:-:S05]  /*94e0*/  IMAD.MOV.U32 R5, RZ, RZ, R17 ;  /* 0x000000ffff057224 */ /* 0x000fca00078e0011 */
[----:B---3--:R-:W-:Y:S05]  /*94f0*/  @!P0 BRA `(.L_x_221) ;  /* 0x0000000000288947 */ /* 0x008fea0003800000 */
[----:B------:R-:W-:Y:S02]  /*9500*/  ULDC UR8, c[0x0][0x8dc] ;  /* 0x0002370000087ab9 */ /* 0x000fe40000000800 */
[----:B------:R-:W-:-:S04]  /*9510*/  IADD3 R5, P0, R16, UR8, RZ ;  /* 0x0000000810057c10 */ /* 0x000fc8000ff1e0ff */
[----:B------:R-:W-:-:S05]  /*9520*/  IADD3.X R13, RZ, R17, RZ, P0, !PT ;  /* 0x00000011ff0d7210 */ /* 0x000fca00007fe4ff */
[----:B------:R-:W-:-:S04]  /*9530*/  IMAD.WIDE.U32 R6, R13, UR6, RZ ;  /* 0x000000060d067c25 */ /* 0x000fc8000f8e00ff */
[----:B------:R-:W-:-:S04]  /*9540*/  IMAD.WIDE.U32 R6, P0, R5, UR7, R6 ;  /* 0x0000000705067c25 */ /* 0x000fc8000f800006 */
[----:B------:R-:W-:-:S04]  /*9550*/  IMAD.WIDE.U32 R4, R5, UR6, RZ ;  /* 0x0000000605047c25 */ /* 0x000fc8000f8e00ff */
[----:B------:R-:W-:Y:S01]  /*9560*/  IMAD.MOV.U32 R4, RZ, RZ, R7 ;  /* 0x000000ffff047224 */ /* 0x000fe200078e0007 */
[----:B------:R-:W-:Y:S01]  /*9570*/  IADD3 RZ, P1, R5, R6, RZ ;  /* 0x0000000605ff7210 */ /* 0x000fe20007f3e0ff */
[----:B------:R-:W-:-:S04]  /*9580*/  IMAD.X R5, RZ, RZ, RZ, P0 ;  /* 0x000000ffff057224 */ /* 0x000fc800000e06ff */
[----:B------:R-:W-:-:S08]  /*9590*/  IMAD.WIDE.U32.X R4, R13, UR7, R4, P1 ;  /* 0x000000070d047c25 */ /* 0x000fd000088e0404 */
.L_x_221:
[--C-:B------:R-:W-:Y:S01]  /*95a0*/  SHF.R.U64 R13, R4, UR9, R5.reuse ;  /* 0x00000009040d7c19 */ /* 0x100fe20008001205 */
[----:B------:R-:W1:Y:S01]  /*95b0*/  F2I.U32.TRUNC.NTZ R19, R19 ;  /* 0x0000001300137305 */ /* 0x000e62000020f000 */
[----:B------:R-:W-:Y:S01]  /*95c0*/  SHF.R.U32.HI R4, RZ, UR9, R5 ;  /* 0x00000009ff047c19 */ /* 0x000fe20008011605 */
[----:B------:R-:W-:Y:S01]  /*95d0*/  ULDC.64 UR6, c[0x0][0x8c8] ;  /* 0x0002320000067ab9 */ /* 0x000fe20000000a00 */
[----:B------:R-:W-:Y:S01]  /*95e0*/  IADD3 R7, P0, RZ, -R13, RZ ;  /* 0x8000000dff077210 */ /* 0x000fe20007f1e0ff */
[----:B------:R-:W-:Y:S01]  /*95f0*/  ULDC.64 UR8, c[0x0][0x8e8] ;  /* 0x00023a0000087ab9 */ /* 0x000fe20000000a00 */
[----:B------:R-:W3:Y:S02]  /*9600*/  LDC R21, c[0x0][0x148] ;  /* 0x00005200ff157b82 */ /* 0x000ee40000000800 */
[----:B------:R-:W-:Y:S02]  /*9610*/  IADD3.X R4, RZ, ~R4, RZ, P0, !PT ;  /* 0x80000004ff047210 */ /* 0x000fe400007fe4ff */
[----:B------:R-:W-:-:S03]  /*9620*/  ISETP.NE.U32.AND P0, PT, RZ, UR8, PT ;  /* 0x00000008ff007c0c */ /* 0x000fc6000bf05070 */
[----:B------:R-:W-:Y:S01]  /*9630*/  IMAD R6, R4, UR6, RZ ;  /* 0x0000000604067c24 */ /* 0x000fe2000f8e02ff */
[----:B------:R-:W-:Y:S01]  /*9640*/  ISETP.NE.AND.EX P0, PT, RZ, UR9, PT, P0 ;  /* 0x00000009ff007c0c */ /* 0x000fe2000bf05300 */
[----:B------:R-:W-:Y:S01]  /*9650*/  IMAD.WIDE.U32 R4, R7, UR6, R16 ;  /* 0x0000000607047c25 */ /* 0x000fe2000f8e0010 */
[----:B------:R-:W-:-:S03]  /*9660*/  ULDC UR6, c[0x0][0x8c0] ;  /* 0x0002300000067ab9 */ /* 0x000fc60000000800 */
[----:B------:R-:W-:Y:S01]  /*9670*/  IMAD R7, R7, UR7, R6 ;  /* 0x0000000707077c24 */ /* 0x000fe2000f8e0206 */
[----:B------:R-:W-:Y:S01]  /*9680*/  ULDC UR7, c[0x0][0x154] ;  /* 0x0000550000077ab9 */ /* 0x000fe20000000800 */
[----:B-1----:R-:W-:Y:S02]  /*9690*/  IMAD.MOV R6, RZ, RZ, -R19 ;  /* 0x000000ffff067224 */ /* 0x002fe400078e0a13 */
[----:B------:R-:W-:Y:S02]  /*96a0*/  IMAD.IADD R5, R5, 0x1, R7 ;  /* 0x0000000105057824 */ /* 0x000fe400078e0207 */
[----:B--2---:R-:W-:Y:S01]  /*96b0*/  IMAD R14, R15, R6, R14 ;  /* 0x000000060f0e7224 */ /* 0x004fe200078e020e */
[----:B------:R-:W-:Y:S02]  /*96c0*/  I2FP.F32.U32 R6, R12 ;  /* 0x0000000c00067245 */ /* 0x000fe40000201000 */
[--C-:B------:R-:W-:Y:S02]  /*96d0*/  SHF.R.U64 R15, R4, UR6, R5.reuse ;  /* 0x00000006040f7c19 */ /* 0x100fe40008001205 */
[----:B------:R-:W-:Y:S01]  /*96e0*/  SHF.R.U32.HI R4, RZ, UR6, R5 ;  /* 0x00000006ff047c19 */ /* 0x000fe20008011605 */
[----:B------:R-:W-:Y:S01]  /*96f0*/  FMUL R6, R6, UR7 ;  /* 0x0000000706067c20 */ /* 0x000fe20008400000 */
[----:B------:R-:W-:-:S02]  /*9700*/  ULDC UR6, c[0x0][0x8b0] ;  /* 0x00022c0000067ab9 */ /* 0x000fc40000000800 */
[--C-:B------:R-:W-:Y:S01]  /*9710*/  SHF.R.U32.HI R5, RZ, UR6, R4.reuse ;  /* 0x00000006ff057c19 */ /* 0x100fe20008011604 */
[----:B------:R1:W2:Y:S01]  /*9720*/  F2I.U32.TRUNC.NTZ R24, R6 ;  /* 0x0000000600187305 */ /* 0x0002a2000020f000 */
[----:B------:R-:W-:Y:S01]  /*9730*/  SHF.R.U64 R20, R15, UR6, R4 ;  /* 0x000000060f147c19 */ /* 0x000fe20008001204 */
[----:B------:R-:W-:Y:S02]  /*9740*/  ULDC UR6, c[0x0][0x900] ;  /* 0x0002400000067ab9 */ /* 0x000fe40000000800 */
[--C-:B------:R-:W-:Y:S02]  /*9750*/  SHF.R.U32.HI R23, RZ, UR6, R5.reuse ;  /* 0x00000006ff177c19 */ /* 0x100fe40008011605 */
[----:B------:R-:W-:-:S03]  /*9760*/  SHF.R.U64 R19, R20, UR6, R5 ;  /* 0x0000000614137c19 */ /* 0x000fc60008001205 */
[----:B------:R-:W-:Y:S01]  /*9770*/  IMAD.MOV.U32 R5, RZ, RZ, R23 ;  /* 0x000000ffff057224 */ /* 0x000fe200078e0017 */
[----:B------:R-:W-:Y:S01]  /*9780*/  MOV R4, R19 ;  /* 0x0000001300047202 */ /* 0x000fe20000000f00 */
[----:B-1----:R-:W-:Y:S06]  /*9790*/  @!P0 BRA `(.L_x_222) ;  /* 0x0000000000288947 */ /* 0x002fec0003800000 */
[----:B------:R-:W-:Y:S02]  /*97a0*/  ULDC UR6, c[0x0][0x8f4] ;  /* 0x00023d0000067ab9 */ /* 0x000fe40000000800 */
[----:B------:R-:W-:-:S04]  /*97b0*/  IADD3 R5, P0, R19, UR6, RZ ;  /* 0x0000000613057c10 */ /* 0x000fc8000ff1e0ff */
[----:B------:R-:W-:-:S05]  /*97c0*/  IADD3.X R23, RZ, R23, RZ, P0, !PT ;  /* 0x00000017ff177210 */ /* 0x000fca00007fe4ff */
[----:B------:R-:W-:-:S04]  /*97d0*/  IMAD.WIDE.U32 R6, R23, UR8, RZ ;  /* 0x0000000817067c25 */ /* 0x000fc8000f8e00ff */
[----:B------:R-:W-:-:S04]  /*97e0*/  IMAD.WIDE.U32 R6, P0, R5, UR9, R6 ;  /* 0x0000000905067c25 */ /* 0x000fc8000f800006 */
[----:B------:R-:W-:Y:S01]  /*97f0*/  IMAD.WIDE.U32 R4, R5, UR8, RZ ;  /* 0x0000000805047c25 */ /* 0x000fe2000f8e00ff */
[----:B------:R-:W-:-:S04]  /*9800*/  MOV R4, R7 ;  /* 0x0000000700047202 */ /* 0x000fc80000000f00 */
[----:B------:R-:W-:Y:S01]  /*9810*/  IADD3 RZ, P1, R5, R6, RZ ;  /* 0x0000000605ff7210 */ /* 0x000fe20007f3e0ff */
[----:B------:R-:W-:-:S04]  /*9820*/  IMAD.X R5, RZ, RZ, RZ, P0 ;  /* 0x000000ffff057224 */ /* 0x000fc800000e06ff */
[----:B------:R-:W-:-:S08]  /*9830*/  IMAD.WIDE.U32.X R4, R23, UR9, R4, P1 ;  /* 0x0000000917047c25 */ /* 0x000fd000088e0404 */
.L_x_222:
[----:B------:R-:W-:Y:S01]  /*9840*/  ISETP.NE.AND P0, PT, R2, 0x1, PT ;  /* 0x000000010200780c */ /* 0x000fe20003f05270 */
[----:B------:R-:W-:Y:S01]  /*9850*/  ULDC UR6, c[0x0][0x8f0] ;  /* 0x00023c0000067ab9 */ /* 0x000fe20000000800 */
[----:B------:R-:W-:Y:S01]  /*9860*/  LOP3.LUT R20, R20, UR18, RZ, 0xc0, !PT ;  /* 0x0000001214147c12 */ /* 0x000fe2000f8ec0ff */
[----:B--2---:R-:W-:Y:S01]  /*9870*/  IMAD.MOV R24, RZ, RZ, -R24 ;  /* 0x000000ffff187224 */ /* 0x004fe200078e0a18 */
[----:B------:R-:W-:Y:S01]  /*9880*/  SHF.R.U64 R5, R4, UR6, R5 ;  /* 0x0000000604057c19 */ /* 0x000fe20008001205 */
[----:B------:R-:W-:Y:S01]  /*9890*/  ULDC UR6, c[0x0][0x8e0] ;  /* 0x0002380000067ab9 */ /* 0x000fe20000000800 */
[----:B------:R-:W-:Y:S01]  /*98a0*/  LOP3.LUT R6, R15, UR17, RZ, 0xc0, !PT ;  /* 0x000000110f067c12 */ /* 0x000fe2000f8ec0ff */
[----:B------:R-:W-:Y:S01]  /*98b0*/  ULDC UR7, c[0x0][0x8b8] ;  /* 0x00022e0000077ab9 */ /* 0x000fe20000000800 */
[C---:B------:R-:W-:Y:S01]  /*98c0*/  IADD3 R4, -R5.reuse, RZ, RZ ;  /* 0x000000ff05047210 */ /* 0x040fe20007ffe1ff */
[----:B------:R-:W-:-:S04]  /*98d0*/  IMAD R5, R5, UR19, R20 ;  /* 0x0000001305057c24 */ /* 0x000fc8000f8e0214 */
[----:B---3--:R-:W-:Y:S02]  /*98e0*/  @P0 IMAD R14, R21, R24, R12 ;  /* 0x00000018150e0224 */ /* 0x008fe400078e020c */
[----:B------:R-:W-:Y:S01]  /*98f0*/  IMAD R19, R4, UR6, R19 ;  /* 0x0000000604137c24 */ /* 0x000fe2000f8e0213 */
[----:B------:R-:W-:Y:S01]  /*9900*/  ULDC UR6, c[0x0][0x8a8] ;  /* 0x00022a0000067ab9 */ /* 0x000fe20000000800 */
[----:B------:R-:W-:Y:S02]  /*9910*/  IMAD R14, R5, UR7, R14 ;  /* 0x00000007050e7c24 */ /* 0x000fe4000f8e020e */
[----:B------:R-:W-:Y:S02]  /*9920*/  IMAD R19, R19, UR6, R6 ;  /* 0x0000000613137c24 */ /* 0x000fe4000f8e0206 */
[----:B------:R-:W-:-:S03]  /*9930*/  IMAD.MOV.U32 R4, RZ, RZ, 0x1 ;  /* 0x00000001ff047424 */ /* 0x000fc600078e00ff */
[----:B------:R-:W-:Y:S02]  /*9940*/  SEL R20, R19, R14, !P0 ;  /* 0x0000000e13147207 */ /* 0x000fe40004000000 */
[----:B------:R-:W-:-:S07]  /*9950*/  SEL R21, R14, R19, !P0 ;  /* 0x000000130e157207 */ /* 0x000fce0004000000 */
.L_x_220:
[----:B------:R-:W-:Y:S05]  /*9960*/  BSYNC B1 ;  /* 0x0000000000017941 */ /* 0x000fea0003800000 */
.L_x_219:
[----:B------:R-:W-:-:S13]  /*9970*/  LOP3.LUT P0, RZ, R4, 0xff, RZ, 0xc0, !PT ;  /* 0x000000ff04ff7812 */ /* 0x000fda000780c0ff */
[----:B------:R-:W-:Y:S05]  /*9980*/  @P0 BRA `(.L_x_223) ;  /* 0xfffffff400440947 */ /* 0x000fea000383ffff */
[----:B------:R-:W-:Y:S05]  /*9990*/  BSYNC B0 ;  /* 0x0000000000007941 */ /* 0x000fea0003800000 */
.L_x_212:
[----:B------:R-:W-:-:S03]  /*99a0*/  UMOV UR6, 0xffffffff ;  /* 0xffffffff00067882 */ /* 0x000fc60000000000 */
[----:B------:R-:W-:Y:S05]  /*99b0*/  BRA.DIV UR6, `(.L_x_224) ;  /* 0x0000000a06cc7947 */ /* 0x000fea000b800000 */
[----:B------:R-:W-:-:S13]  /*99c0*/  ELECT P6, URZ, PT ;  /* 0x00000000003f782f */ /* 0x000fda00038c0000 */
.L_x_255:
[----:B------:R-:W-:Y:S05]  /*99d0*/  @!P6 BRA `(.L_x_13) ;  /* 0x0000000000a4e947 */ /* 0x000fea0003800000 */
[----:B------:R-:W-:-:S04]  /*99e0*/  LOP3.LUT R22, R22, 0x2, RZ, 0xfc, !PT ;  /* 0x0000000216167812 */ /* 0x000fc800078efcff */
[----:B------:R-:W-:-:S13]  /*99f0*/  ISETP.NE.AND P0, PT, R22, 0x3, PT ;  /* 0x000000031600780c */ /* 0x000fda0003f05270 */
[----:B------:R-:W-:Y:S05]  /*9a00*/  @!P0 BRA `(.L_x_225) ;  /* 0x0000000000048947 */ /* 0x000fea0003800000 */
[----:B-1----:R-:W-:Y:S01]  /*9a10*/  BPT.TRAP 0x1 ;  /* 0x000000040000795c */ /* 0x002fe20000300000 */
.L_x_225:
[----:B------:R-:W2:Y:S01]  /*9a20*/  S2R R3, SR_CgaCtaId ;  /* 0x0000000000037919 */ /* 0x000ea20000008800 */
[----:B------:R-:W-:Y:S02]  /*9a30*/  MOV R0, 0x400 ;  /* 0x0000040000007802 */ /* 0x000fe40000000f00 */
[----:B------:R-:W-:Y:S02]  /*9a40*/  SHF.L.U32 R2, R10, 0x1f, RZ ;  /* 0x0000001f0a027819 */ /* 0x000fe400000006ff */
[----:B--2---:R-:W-:-:S04]  /*9a50*/  LEA R0, R3, R0, 0x18 ;  /* 0x0000000003007211 */ /* 0x004fc800078ec0ff */
[----:B------:R-:W-:-:S05]  /*9a60*/  IADD3 R0, R0, 0x20, RZ ;  /* 0x0000002000007810 */ /* 0x000fca0007ffe0ff */
[C---:B------:R-:W-:Y:S01]  /*9a70*/  IMAD R5, R9.reuse, 0x8, R0 ;  /* 0x0000000809057824 */ /* 0x040fe200078e0200 */
[----:B------:R-:W-:-:S03]  /*9a80*/  IADD3 R9, R9, 0x1, RZ ;  /* 0x0000000109097810 */ /* 0x000fc60007ffe0ff */
[----:B------:R-:W2:Y:S01]  /*9a90*/  SYNCS.PHASECHK.TRANS64.TRYWAIT P0, [R5+URZ], R2 ;  /* 0x00000002050075a7 */ /* 0x000ea2000800017f */
[----:B------:R-:W-:-:S04]  /*9aa0*/  ISETP.NE.AND P1, PT, R9, 0x4, PT ;  /* 0x000000040900780c */ /* 0x000fc80003f25270 */
[----:B------:R-:W-:Y:S02]  /*9ab0*/  SEL R3, RZ, 0x1, P1 ;  /* 0x00000001ff037807 */ /* 0x000fe40000800000 */
[----:B------:R-:W-:Y:S02]  /*9ac0*/  SEL R9, R9, RZ, P1 ;  /* 0x000000ff09097207 */ /* 0x000fe40000800000 */
[----:B------:R-:W-:-:S03]  /*9ad0*/  LOP3.LUT R10, R10, R3, RZ, 0x3c, !PT ;  /* 0x000000030a0a7212 */ /* 0x000fc600078e3cff */
[----:B------:R-:W-:Y:S01]  /*9ae0*/  IMAD R7, R9, 0x8, R0 ;  /* 0x0000000809077824 */ /* 0x000fe200078e0200 */
[----:B------:R-:W-:Y:S01]  /*9af0*/  SHF.L.U32 R4, R10, 0x1f, RZ ;  /* 0x0000001f0a047819 */ /* 0x000fe200000006ff */
[----:B--2---:R-:W-:Y:S06]  /*9b00*/  @!P0 BRA `(.L_x_226) ;  /* 0x0000000800988947 */ /* 0x004fec0003800000 */
.L_x_256:
[----:B------:R-:W3:Y:S01]  /*9b10*/  SYNCS.PHASECHK.TRANS64.TRYWAIT P0, [R7+URZ], R4 ;  /* 0x00000004070075a7 */ /* 0x000ee2000800017f */
[----:B--2---:R-:W-:-:S04]  /*9b20*/  IADD3 R2, R9, 0x1, RZ ;  /* 0x0000000109027810 */ /* 0x004fc80007ffe0ff */
[----:B------:R-:W-:-:S04]  /*9b30*/  ISETP.NE.AND P1, PT, R2, 0x4, PT ;  /* 0x000000040200780c */ /* 0x000fc80003f25270 */
[----:B------:R-:W-:Y:S02]  /*9b40*/  SEL R3, RZ, 0x1, P1 ;  /* 0x00000001ff037807 */ /* 0x000fe40000800000 */
[----:B------:R-:W-:Y:S02]  /*9b50*/  SEL R9, R2, RZ, P1 ;  /* 0x000000ff02097207 */ /* 0x000fe40000800000 */
[----:B------:R-:W-:-:S03]  /*9b60*/  LOP3.LUT R11, R10, R3, RZ, 0x3c, !PT ;  /* 0x000000030a0b7212 */ /* 0x000fc600078e3cff */
[----:B------:R-:W-:Y:S01]  /*9b70*/  IMAD R6, R9, 0x8, R0 ;  /* 0x0000000809067824 */ /* 0x000fe200078e0200 */
[----:B------:R-:W-:Y:S01]  /*9b80*/  SHF.L.U32 R5, R11, 0x1f, RZ ;  /* 0x0000001f0b057819 */ /* 0x000fe200000006ff */
[----:B---3--:R-:W-:Y:S06]  /*9b90*/  @!P0 BRA `(.L_x_227) ;  /* 0x0000000800888947 */ /* 0x008fec0003800000 */
.L_x_257:
[----:B------:R-:W3:Y:S01]  /*9ba0*/  SYNCS.PHASECHK.TRANS64.TRYWAIT P0, [R6+URZ], R5 ;  /* 0x00000005060075a7 */ /* 0x000ee2000800017f */
[----:B------:R-:W-:-:S04]  /*9bb0*/  IADD3 R2, R9, 0x1, RZ ;  /* 0x0000000109027810 */ /* 0x000fc80007ffe0ff */
[----:B------:R-:W-:-:S04]  /*9bc0*/  ISETP.NE.AND P1, PT, R2, 0x4, PT ;  /* 0x000000040200780c */ /* 0x000fc80003f25270 */
[----:B--2---:R-:W-:Y:S02]  /*9bd0*/  SEL R4, RZ, 0x1, P1 ;  /* 0x00000001ff047807 */ /* 0x004fe40000800000 */
[----:B------:R-:W-:Y:S02]  /*9be0*/  SEL R3, R2, RZ, P1 ;  /* 0x000000ff02037207 */ /* 0x000fe40000800000 */
[----:B------:R-:W-:Y:S01]  /*9bf0*/  LOP3.LUT R4, R11, R4, RZ, 0x3c, !PT ;  /* 0x000000040b047212 */ /* 0x000fe200078e3cff */
[----:B---3--:R-:W-:Y:S06]  /*9c00*/  @!P0 BRA `(.L_x_228) ;  /* 0x0000000800808947 */ /* 0x008fec0003800000 */
.L_x_258:
[----:B------:R-:W-:Y:S01]  /*9c10*/  IMAD R3, R3, 0x8, R0 ;  /* 0x0000000803037824 */ /* 0x000fe200078e0200 */
[----:B------:R-:W-:-:S07]  /*9c20*/  SHF.L.U32 R0, R4, 0x1f, RZ ;  /* 0x0000001f04007819 */ /* 0x000fce00000006ff */
.L_x_229:
[----:B---3--:R3:W4:Y:S02]  /*9c30*/  SYNCS.PHASECHK.TRANS64.TRYWAIT P0, [R3+URZ], R0 ;  /* 0x00000000030075a7 */ /* 0x008724000800017f */
[----:B----4-:R-:W-:Y:S05]  /*9c40*/  @!P0 NANOSLEEP.SYNCS 0x989680 ;  /* 0x009896800000895d */ /* 0x010fea0003900000 */
[----:B------:R-:W4:Y:S02]  /*9c50*/  @!P0 SYNCS.PHASECHK.TRANS64 P0, [R3+URZ], R0 ;  /* 0x00000000030085a7 */ /* 0x000f24000800007f */
[----:B----4-:R-:W-:Y:S05]  /*9c60*/  @!P0 BRA `(.L_x_229) ;  /* 0xfffffffc00f08947 */ /* 0x010fea000383ffff */
.L_x_13:
[----:B-1----:R-:W-:Y:S05]  /*9c70*/  BSYNC B6 ;  /* 0x0000000000067941 */ /* 0x002fea0003800000 */
.L_x_11:
[----:B------:R-:W-:Y:S05]  /*9c80*/  EXIT ;  /* 0x000000000000794d */ /* 0x000fea0003800000 */
.L_x_26:
[----:B----4-:R4:W1:Y:S02]  /*9c90*/  SYNCS.PHASECHK.TRANS64.TRYWAIT P1, [R3+URZ], R0 ;  /* 0x00000000030075a7 */ /* 0x010864000802017f */
[----:B-1----:R-:W-:Y:S05]  /*9ca0*/  @!P1 NANOSLEEP.SYNCS 0x989680 ;  /* 0x009896800000995d */ /* 0x002fea0003900000 */
[----:B------:R-:W1:Y:S02]  /*9cb0*/  @!P1 SYNCS.PHASECHK.TRANS64 P1, [R3+URZ], R0 ;  /* 0x00000000030095a7 */ /* 0x000e64000802007f */
[----:B-1----:R-:W-:Y:S05]  /*9cc0*/  @!P1 BRA `(.L_x_26) ;  /* 0xfffffffc00f09947 */ /* 0x002fea000383ffff */
[----:B------:R-:W-:Y:S05]  /*9cd0*/  BRA `(.L_x_25) ;  /* 0xffffff7c003c7947 */ /* 0x000fea000383ffff */
.L_x_31:
[----:B---3--:R-:W-:-:S04]  /*9ce0*/  MOV R5, UR4 ;  /* 0x0000000400057c02 */ /* 0x008fc80008000f00 */
[----:B------:R3:W4:Y:S03]  /*9cf0*/  SYNCS.PHASECHK.TRANS64.TRYWAIT P1, [R5+URZ], R4 ;  /* 0x00000004050075a7 */ /* 0x000726000802017f */
[----:B----4-:R-:W-:Y:S05]  /*9d00*/  @!P1 NANOSLEEP.SYNCS 0x989680 ;  /* 0x009896800000995d */ /* 0x010fea0003900000 */
[----:B------:R-:W4:Y:S02]  /*9d10*/  @!P1 SYNCS.PHASECHK.TRANS64 P1, [R5+URZ], R4 ;  /* 0x00000004050095a7 */ /* 0x000f24000802007f */
[----:B----4-:R-:W-:Y:S05]  /*9d20*/  @!P1 BRA `(.L_x_31) ;  /* 0xfffffffc00ec9947 */ /* 0x010fea000383ffff */
[----:B------:R-:W-:Y:S05]  /*9d30*/  BRA `(.L_x_30) ;  /* 0xffffff8000607947 */ /* 0x000fea000383ffff */
.L_x_53:
[----:B-1----:R-:W-:-:S04]  /*9d40*/  IMAD.U32 R5, RZ, RZ, UR53 ;  /* 0x00000035ff057e24 */ /* 0x002fc8000f8e00ff */
[----:B------:R1:W3:Y:S03]  /*9d50*/  SYNCS.PHASECHK.TRANS64.TRYWAIT P3, [R5+URZ+0x40], R4 ;  /* 0x00004004050075a7 */ /* 0x0002e6000806017f */
[----:B---3--:R-:W-:Y:S05]  /*9d60*/  @!P3 NANOSLEEP.SYNCS 0x989680 ;  /* 0x009896800000b95d */ /* 0x008fea0003900000 */
[----:B------:R-:W3:Y:S02]  /*9d70*/  @!P3 SYNCS.PHASECHK.TRANS64 P3, [R5+URZ+0x40], R4 ;  /* 0x000040040500b5a7 */ /* 0x000ee4000806007f */
[----:B---3--:R-:W-:Y:S05]  /*9d80*/  @!P3 BRA `(.L_x_53) ;  /* 0xfffffffc00ecb947 */ /* 0x008fea000383ffff */
[----:B------:R-:W-:Y:S05]  /*9d90*/  BRA `(.L_x_230) ;  /* 0xffffff8c00947947 */ /* 0x000fea000383ffff */
.L_x_64:
[----:B-1----:R1:W3:Y:S02]  /*9da0*/  SYNCS.PHASECHK.TRANS64.TRYWAIT P4, [R14+URZ+0x40], R15 ;  /* 0x0000400f0e0075a7 */ /* 0x0022e4000808017f */
[----:B---3--:R-:W-:Y:S05]  /*9db0*/  @!P4 NANOSLEEP.SYNCS 0x989680 ;  /* 0x009896800000c95d */ /* 0x008fea0003900000 */
[----:B------:R-:W3:Y:S02]  /*9dc0*/  @!P4 SYNCS.PHASECHK.TRANS64 P4, [R14+URZ+0x40], R15 ;  /* 0x0000400f0e00c5a7 */ /* 0x000ee4000808007f */
[----:B---3--:R-:W-:Y:S05]  /*9dd0*/  @!P4 BRA `(.L_x_64) ;  /* 0xfffffffc00f0c947 */ /* 0x008fea000383ffff */
[----:B------:R-:W-:Y:S05]  /*9de0*/  BRA `(.L_x_231) ;  /* 0xffffff9400bc7947 */ /* 0x000fea000383ffff */
.L_x_74:
[----:B-1----:R1:W3:Y:S02]  /*9df0*/  SYNCS.PHASECHK.TRANS64.TRYWAIT P4, [R12+URZ+0x40], R13 ;  /* 0x0000400d0c0075a7 */ /* 0x0022e4000808017f */
[----:B---3--:R-:W-:Y:S05]  /*9e00*/  @!P4 NANOSLEEP.SYNCS 0x989680 ;  /* 0x009896800000c95d */ /* 0x008fea0003900000 */
[----:B------:R-:W3:Y:S02]  /*9e10*/  @!P4 SYNCS.PHASECHK.TRANS64 P4, [R12+URZ+0x40], R13 ;  /* 0x0000400d0c00c5a7 */ /* 0x000ee4000808007f */
[----:B---3--:R-:W-:Y:S05]  /*9e20*/  @!P4 BRA `(.L_x_74) ;  /* 0xfffffffc00f0c947 */ /* 0x008fea000383ffff */
[----:B------:R-:W-:Y:S05]  /*9e30*/  BRA `(.L_x_232) ;  /* 0xffffff9c006c7947 */ /* 0x000fea000383ffff */
.L_x_84:
[----:B-1----:R1:W3:Y:S02]  /*9e40*/  SYNCS.PHASECHK.TRANS64.TRYWAIT P4, [R13+URZ+0x40], R12 ;  /* 0x0000400c0d0075a7 */ /* 0x0022e4000808017f */
[----:B---3--:R-:W-:Y:S05]  /*9e50*/  @!P4 NANOSLEEP.SYNCS 0x989680 ;  /* 0x009896800000c95d */ /* 0x008fea0003900000 */
[----:B------:R-:W3:Y:S02]  /*9e60*/  @!P4 SYNCS.PHASECHK.TRANS64 P4, [R13+URZ+0x40], R12 ;  /* 0x0000400c0d00c5a7 */ /* 0x000ee4000808007f */
[----:B---3--:R-:W-:Y:S05]  /*9e70*/  @!P4 BRA `(.L_x_84) ;  /* 0xfffffffc00f0c947 */ /* 0x008fea000383ffff */
[----:B------:R-:W-:Y:S05]  /*9e80*/  BRA `(.L_x_233) ;  /* 0xffffffa400247947 */ /* 0x000fea000383ffff */
.L_x_94:
[----:B-1----:R1:W2:Y:S02]  /*9e90*/  SYNCS.PHASECHK.TRANS64.TRYWAIT P4, [R13+URZ+0x40], R14 ;  /* 0x0000400e0d0075a7 */ /* 0x0022a4000808017f */
[----:B--2---:R-:W-:Y:S05]  /*9ea0*/  @!P4 NANOSLEEP.SYNCS 0x989680 ;  /* 0x009896800000c95d */ /* 0x004fea0003900000 */
[----:B------:R-:W2:Y:S02]  /*9eb0*/  @!P4 SYNCS.PHASECHK.TRANS64 P4, [R13+URZ+0x40], R14 ;  /* 0x0000400e0d00c5a7 */ /* 0x000ea4000808007f */
[----:B--2---:R-:W-:Y:S05]  /*9ec0*/  @!P4 BRA `(.L_x_94) ;  /* 0xfffffffc00f0c947 */ /* 0x004fea000383ffff */
[----:B------:R-:W-:Y:S05]  /*9ed0*/  BRA `(.L_x_234) ;  /* 0xffffffa800e07947 */ /* 0x000fea000383ffff */
.L_x_104:
[----:B-1----:R1:W2:Y:S02]  /*9ee0*/  SYNCS.PHASECHK.TRANS64.TRYWAIT P4, [R13+URZ+0x40], R14 ;  /* 0x0000400e0d0075a7 */ /* 0x0022a4000808017f */
[----:B--2---:R-:W-:Y:S05]  /*9ef0*/  @!P4 NANOSLEEP.SYNCS 0x989680 ;  /* 0x009896800000c95d */ /* 0x004fea0003900000 */
[----:B------:R-:W2:Y:S02]  /*9f00*/  @!P4 SYNCS.PHASECHK.TRANS64 P4, [R13+URZ+0x40], R14 ;  /* 0x0000400e0d00c5a7 */ /* 0x000ea4000808007f */
[----:B--2---:R-:W-:Y:S05]  /*9f10*/  @!P4 BRA `(.L_x_104) ;  /* 0xfffffffc00f0c947 */ /* 0x004fea000383ffff */
[----:B------:R-:W-:Y:S05]  /*9f20*/  BRA `(.L_x_235) ;  /* 0xffffffb000947947 */ /* 0x000fea000383ffff */
.L_x_114:
[----:B-1----:R1:W2:Y:S02]  /*9f30*/  SYNCS.PHASECHK.TRANS64.TRYWAIT P4, [R13+URZ+0x40], R14 ;  /* 0x0000400e0d0075a7 */ /* 0x0022a4000808017f */
[----:B--2---:R-:W-:Y:S05]  /*9f40*/  @!P4 NANOSLEEP.SYNCS 0x989680 ;  /* 0x009896800000c95d */ /* 0x004fea0003900000 */
[----:B------:R-:W2:Y:S02]  /*9f50*/  @!P4 SYNCS.PHASECHK.TRANS64 P4, [R13+URZ+0x40], R14 ;  /* 0x0000400e0d00c5a7 */ /* 0x000ea4000808007f */
[----:B--2---:R-:W-:Y:S05]  /*9f60*/  @!P4 BRA `(.L_x_114) ;  /* 0xfffffffc00f0c947 */ /* 0x004fea000383ffff */
[----:B------:R-:W-:Y:S05]  /*9f70*/  BRA `(.L_x_236) ;  /* 0xffffffb800487947 */ /* 0x000fea000383ffff */
.L_x_124:
[----:B--2---:R2:W3:Y:S02]  /*9f80*/  SYNCS.PHASECHK.TRANS64.TRYWAIT P4, [R14+URZ+0x40], R25 ;  /* 0x000040190e0075a7 */ /* 0x0044e4000808017f */
[----:B---3--:R-:W-:Y:S05]  /*9f90*/  @!P4 NANOSLEEP.SYNCS 0x989680 ;  /* 0x009896800000c95d */ /* 0x008fea0003900000 */
[----:B------:R-:W3:Y:S02]  /*9fa0*/  @!P4 SYNCS.PHASECHK.TRANS64 P4, [R14+URZ+0x40], R25 ;  /* 0x000040190e00c5a7 */ /* 0x000ee4000808007f */
[----:B---3--:R-:W-:Y:S05]  /*9fb0*/  @!P4 BRA `(.L_x_124) ;  /* 0xfffffffc00f0c947 */ /* 0x008fea000383ffff */
[----:B------:R-:W-:Y:S05]  /*9fc0*/  BRA `(.L_x_237) ;  /* 0xffffffbc00fc7947 */ /* 0x000fea000383ffff */
.L_x_144:
[----:B-1----:R-:W-:-:S04]  /*9fd0*/  MOV R3, UR4 ;  /* 0x0000000400037c02 */ /* 0x002fc80008000f00 */
[----:B------:R1:W2:Y:S03]  /*9fe0*/  SYNCS.PHASECHK.TRANS64.TRYWAIT P0, [R3+URZ+0x88], R0 ;  /* 0x00008800030075a7 */ /* 0x0002a6000800017f */
[----:B--2---:R-:W-:Y:S05]  /*9ff0*/  @!P0 NANOSLEEP.SYNCS 0x989680 ;  /* 0x009896800000895d */ /* 0x004fea0003900000 */
[----:B------:R-:W2:Y:S02]  /*a000*/  @!P0 SYNCS.PHASECHK.TRANS64 P0, [R3+URZ+0x88], R0 ;  /* 0x00008800030085a7 */ /* 0x000ea4000800007f */
[----:B--2---:R-:W-:Y:S05]  /*a010*/  @!P0 BRA `(.L_x_144) ;  /* 0xfffffffc00ec8947 */ /* 0x004fea000383ffff */
[----:B------:R-:W-:Y:S05]  /*a020*/  BRA `(.L_x_143) ;  /* 0xffffffd4004c7947 */ /* 0x000fea000383ffff */
.L_x_153:
[----:B-1----:R-:W-:-:S04]  /*a030*/  IMAD.U32 R5, RZ, RZ, UR13 ;  /* 0x0000000dff057e24 */ /* 0x002fc8000f8e00ff */
[----:B------:R1:W2:Y:S03]  /*a040*/  SYNCS.PHASECHK.TRANS64.TRYWAIT P1, [R5+URZ+0x60], R4 ;  /* 0x00006004050075a7 */ /* 0x0002a6000802017f */
[----:B--2---:R-:W-:Y:S05]  /*a050*/  @!P1 NANOSLEEP.SYNCS 0x989680 ;  /* 0x009896800000995d */ /* 0x004fea0003900000 */
[----:B------:R-:W2:Y:S02]  /*a060*/  @!P1 SYNCS.PHASECHK.TRANS64 P1, [R5+URZ+0x60], R4 ;  /* 0x00006004050095a7 */ /* 0x000ea4000802007f */
[----:B--2---:R-:W-:Y:S05]  /*a070*/  @!P1 BRA `(.L_x_153) ;  /* 0xfffffffc00ec9947 */ /* 0x004fea000383ffff */
[----:B------:R-:W-:Y:S05]  /*a080*/  BRA `(.L_x_238) ;  /* 0xffffffd800307947 */ /* 0x000fea000383ffff */
.L_x_159:
[----:B-12---:R-:W-:-:S04]  /*a090*/  MOV R5, UR13 ;  /* 0x0000000d00057c02 */ /* 0x006fc80008000f00 */
[----:B------:R1:W2:Y:S03]  /*a0a0*/  SYNCS.PHASECHK.TRANS64.TRYWAIT P1, [R5+URZ+0x68], R4 ;  /* 0x00006804050075a7 */ /* 0x0002a6000802017f */
[----:B--2---:R-:W-:Y:S05]  /*a0b0*/  @!P1 NANOSLEEP.SYNCS 0x989680 ;  /* 0x009896800000995d */ /* 0x004fea0003900000 */
[----:B------:R-:W2:Y:S02]  /*a0c0*/  @!P1 SYNCS.PHASECHK.TRANS64 P1, [R5+URZ+0x68], R4 ;  /* 0x00006804050095a7 */ /* 0x000ea4000802007f */
[----:B--2---:R-:W-:Y:S05]  /*a0d0*/  @!P1 BRA `(.L_x_159) ;  /* 0xfffffffc00ec9947 */ /* 0x004fea000383ffff */
[----:B------:R-:W-:Y:S05]  /*a0e0*/  BRA `(.L_x_239) ;  /* 0xffffffd800787947 */ /* 0x000fea000383ffff */
.L_x_165:
[----:B-123--:R-:W-:-:S04]  /*a0f0*/  IMAD.U32 R5, RZ, RZ, UR13 ;  /* 0x0000000dff057e24 */ /* 0x00efc8000f8e00ff */
[----:B------:R1:W2:Y:S03]  /*a100*/  SYNCS.PHASECHK.TRANS64.TRYWAIT P1, [R5+URZ+0x70], R4 ;  /* 0x00007004050075a7 */ /* 0x0002a6000802017f */
[----:B--2---:R-:W-:Y:S05]  /*a110*/  @!P1 NANOSLEEP.SYNCS 0x989680 ;  /* 0x009896800000995d */ /* 0x004fea0003900000 */
[----:B------:R-:W2:Y:S02]  /*a120*/  @!P1 SYNCS.PHASECHK.TRANS64 P1, [R5+URZ+0x70], R4 ;  /* 0x00007004050095a7 */ /* 0x000ea4000802007f */
[----:B--2---:R-:W-:Y:S05]  /*a130*/  @!P1 BRA `(.L_x_165) ;  /* 0xfffffffc00ec9947 */ /* 0x004fea000383ffff */
[----:B------:R-:W-:Y:S05]  /*a140*/  BRA `(.L_x_240) ;  /* 0xffffffd800cc7947 */ /* 0x000fea000383ffff */
.L_x_171:
[----:B-1234-:R-:W-:-:S04]  /*a150*/  MOV R5, UR13 ;  /* 0x0000000d00057c02 */ /* 0x01efc80008000f00 */
[----:B------:R1:W2:Y:S03]  /*a160*/  SYNCS.PHASECHK.TRANS64.TRYWAIT P1, [R5+URZ+0x78], R4 ;  /* 0x00007804050075a7 */ /* 0x0002a6000802017f */
[----:B--2---:R-:W-:Y:S05]  /*a170*/  @!P1 NANOSLEEP.SYNCS 0x989680 ;  /* 0x009896800000995d */ /* 0x004fea0003900000 */
[----:B------:R-:W2:Y:S02]  /*a180*/  @!P1 SYNCS.PHASECHK.TRANS64 P1, [R5+URZ+0x78], R4 ;  /* 0x00007804050095a7 */ /* 0x000ea4000802007f */
[----:B--2---:R-:W-:Y:S05]  /*a190*/  @!P1 BRA `(.L_x_171) ;  /* 0xfffffffc00ec9947 */ /* 0x004fea000383ffff */
[----:B------:R-:W-:Y:S05]  /*a1a0*/  BRA `(.L_x_241) ;  /* 0xffffffdc00187947 */ /* 0x000fea000383ffff */
.L_x_177:
[----:B-1234-:R-:W-:-:S04]  /*a1b0*/  IMAD.U32 R5, RZ, RZ, UR13 ;  /* 0x0000000dff057e24 */ /* 0x01efc8000f8e00ff */
[----:B------:R1:W2:Y:S03]  /*a1c0*/  SYNCS.PHASECHK.TRANS64.TRYWAIT P1, [R5+URZ+0x60], R4 ;  /* 0x00006004050075a7 */ /* 0x0002a6000802017f */
[----:B--2---:R-:W-:Y:S05]  /*a1d0*/  @!P1 NANOSLEEP.SYNCS 0x989680 ;  /* 0x009896800000995d */ /* 0x004fea0003900000 */
[----:B------:R-:W2:Y:S02]  /*a1e0*/  @!P1 SYNCS.PHASECHK.TRANS64 P1, [R5+URZ+0x60], R4 ;  /* 0x00006004050095a7 */ /* 0x000ea4000802007f */
[----:B--2---:R-:W-:Y:S05]  /*a1f0*/  @!P1 BRA `(.L_x_177) ;  /* 0xfffffffc00ec9947 */ /* 0x004fea000383ffff */
[----:B------:R-:W-:Y:S05]  /*a200*/  BRA `(.L_x_242) ;  /* 0xffffffdc006c7947 */ /* 0x000fea000383ffff */
.L_x_183:
[----:B-1234-:R-:W-:-:S04]  /*a210*/  MOV R5, UR13 ;  /* 0x0000000d00057c02 */ /* 0x01efc80008000f00 */
[----:B------:R1:W2:Y:S03]  /*a220*/  SYNCS.PHASECHK.TRANS64.TRYWAIT P1, [R5+URZ+0x68], R4 ;  /* 0x00006804050075a7 */ /* 0x0002a6000802017f */
[----:B--2---:R-:W-:Y:S05]  /*a230*/  @!P1 NANOSLEEP.SYNCS 0x989680 ;  /* 0x009896800000995d */ /* 0x004fea0003900000 */
[----:B------:R-:W2:Y:S02]  /*a240*/  @!P1 SYNCS.PHASECHK.TRANS64 P1, [R5+URZ+0x68], R4 ;  /* 0x00006804050095a7 */ /* 0x000ea4000802007f */
[----:B--2---:R-:W-:Y:S05]  /*a250*/  @!P1 BRA `(.L_x_183) ;  /* 0xfffffffc00ec9947 */ /* 0x004fea000383ffff */
[----:B------:R-:W-:Y:S05]  /*a260*/  BRA `(.L_x_243) ;  /* 0xffffffdc00ac7947 */ /* 0x000fea000383ffff */
.L_x_189:
[----:B-1234-:R-:W-:-:S04]  /*a270*/  IMAD.U32 R5, RZ, RZ, UR13 ;  /* 0x0000000dff057e24 */ /* 0x01efc8000f8e00ff */
[----:B------:R1:W2:Y:S03]  /*a280*/  SYNCS.PHASECHK.TRANS64.TRYWAIT P1, [R5+URZ+0x70], R4 ;  /* 0x00007004050075a7 */ /* 0x0002a6000802017f */
[----:B--2---:R-:W-:Y:S05]  /*a290*/  @!P1 NANOSLEEP.SYNCS 0x989680 ;  /* 0x009896800000995d */ /* 0x004fea0003900000 */
[----:B------:R-:W2:Y:S02]  /*a2a0*/  @!P1 SYNCS.PHASECHK.TRANS64 P1, [R5+URZ+0x70], R4 ;  /* 0x00007004050095a7 */ /* 0x000ea4000802007f */
[----:B--2---:R-:W-:Y:S05]  /*a2b0*/  @!P1 BRA `(.L_x_189) ;  /* 0xfffffffc00ec9947 */ /* 0x004fea000383ffff */
[----:B------:R-:W-:Y:S05]  /*a2c0*/  BRA `(.L_x_244) ;  /* 0xffffffdc00f47947 */ /* 0x000fea000383ffff */
.L_x_195:
[----:B-1234-:R-:W-:-:S04]  /*a2d0*/  MOV R5, UR13 ;  /* 0x0000000d00057c02 */ /* 0x01efc80008000f00 */
[----:B------:R1:W2:Y:S03]  /*a2e0*/  SYNCS.PHASECHK.TRANS64.TRYWAIT P1, [R5+URZ+0x78], R4 ;  /* 0x00007804050075a7 */ /* 0x0002a6000802017f */
[----:B--2---:R-:W-:Y:S05]  /*a2f0*/  @!P1 NANOSLEEP.SYNCS 0x989680 ;  /* 0x009896800000995d */ /* 0x004fea0003900000 */
[----:B------:R-:W2:Y:S02]  /*a300*/  @!P1 SYNCS.PHASECHK.TRANS64 P1, [R5+URZ+0x78], R4 ;  /* 0x00007804050095a7 */ /* 0x000ea4000802007f */
[----:B--2---:R-:W-:Y:S05]  /*a310*/  @!P1 BRA `(.L_x_195) ;  /* 0xfffffffc00ec9947 */ /* 0x004fea000383ffff */
[----:B------:R-:W-:Y:S05]  /*a320*/  BRA `(.L_x_245) ;  /* 0xffffffe000307947 */ /* 0x000fea000383ffff */
.L_x_205:
[----:B------:R1:W1:Y:S02]  /*a330*/  SYNCS.PHASECHK.TRANS64.TRYWAIT P0, [R0+URZ+0x60], R3 ;  /* 0x00006003000075a7 */ /* 0x000264000800017f */
[----:B-1----:R-:W-:Y:S05]  /*a340*/  @!P0 NANOSLEEP.SYNCS 0x989680 ;  /* 0x009896800000895d */ /* 0x002fea0003900000 */
[----:B------:R-:W1:Y:S02]  /*a350*/  @!P0 SYNCS.PHASECHK.TRANS64 P0, [R0+URZ+0x60], R3 ;  /* 0x00006003000085a7 */ /* 0x000e64000800007f */
[----:B-1----:R-:W-:Y:S05]  /*a360*/  @!P0 BRA `(.L_x_205) ;  /* 0xfffffffc00f08947 */ /* 0x002fea000383ffff */
[----:B------:R-:W-:Y:S05]  /*a370*/  BRA `(.L_x_246) ;  /* 0xffffffe800147947 */ /* 0x000fea000383ffff */
.L_x_207:
[----:B------:R1:W1:Y:S02]  /*a380*/  SYNCS.PHASECHK.TRANS64.TRYWAIT P0, [R0+URZ+0x68], R3 ;  /* 0x00006803000075a7 */ /* 0x000264000800017f */
[----:B-1----:R-:W-:Y:S05]  /*a390*/  @!P0 NANOSLEEP.SYNCS 0x989680 ;  /* 0x009896800000895d */ /* 0x002fea0003900000 */
[----:B------:R-:W1:Y:S02]  /*a3a0*/  @!P0 SYNCS.PHASECHK.TRANS64 P0, [R0+URZ+0x68], R3 ;  /* 0x00006803000085a7 */ /* 0x000e64000800007f */
[----:B-1----:R-:W-:Y:S05]  /*a3b0*/  @!P0 BRA `(.L_x_207) ;  /* 0xfffffffc00f08947 */ /* 0x002fea000383ffff */
[----:B------:R-:W-:Y:S05]  /*a3c0*/  BRA `(.L_x_247) ;  /* 0xffffffe800107947 */ /* 0x000fea000383ffff */
.L_x_209:
[----:B------:R1:W1:Y:S02]  /*a3d0*/  SYNCS.PHASECHK.TRANS64.TRYWAIT P0, [R0+URZ+0x70], R3 ;  /* 0x00007003000075a7 */ /* 0x000264000800017f */
[----:B-1----:R-:W-:Y:S05]  /*a3e0*/  @!P0 NANOSLEEP.SYNCS 0x989680 ;  /* 0x009896800000895d */ /* 0x002fea0003900000 */
[----:B------:R-:W1:Y:S02]  /*a3f0*/  @!P0 SYNCS.PHASECHK.TRANS64 P0, [R0+URZ+0x70], R3 ;  /* 0x00007003000085a7 */ /* 0x000e64000800007f */
[----:B-1----:R-:W-:Y:S05]  /*a400*/  @!P0 BRA `(.L_x_209) ;  /* 0xfffffffc00f08947 */ /* 0x002fea000383ffff */
[----:B------:R-:W-:Y:S05]  /*a410*/  BRA `(.L_x_248) ;  /* 0xffffffe8000c7947 */ /* 0x000fea000383ffff */
.L_x_213:
[----:B------:R-:W-:Y:S01]  /*a420*/  BSSY B1, `(.L_x_249) ;  /* 0x0000006000017945 */ /* 0x000fe20003800000 */
[----:B------:R-:W-:-:S07]  /*a430*/  IMAD.MOV.U32 R15, RZ, RZ, -0x1 ;  /* 0xffffffffff0f7424 */ /* 0x000fce00078e00ff */
[----:B------:R-:W-:Y:S05]  /*a440*/  WARPSYNC.COLLECTIVE R15, `(.L_x_250) ;  /* 0x000000000f0c7348 */ /* 0x000fea0003c00000 */
[----:B------:R-:W-:Y:S02]  /*a450*/  ELECT P6, UR62, PT ;  /* 0x00000000003e782f */ /* 0x000fe400038c0000 */
[----:B------:R-:W-:Y:S01]  /*a460*/  MOV R14, UR62 ;  /* 0x0000003e000e7c02 */ /* 0x000fe20008000f00 */
[----:B------:R-:W-:Y:S10]  /*a470*/  ENDCOLLECTIVE ;  /* 0x000000000000791b */ /* 0x000ff40003800000 */
.L_x_250:
[----:B------:R-:W-:Y:S05]  /*a480*/  BSYNC B1 ;  /* 0x0000000000017941 */ /* 0x000fea0003800000 */
.L_x_249:
[----:B------:R-:W-:Y:S05]  /*a490*/  BRA `(.L_x_251) ;  /* 0xffffffe8008c7947 */ /* 0x000fea000383ffff */
.L_x_216:
[----:B--2---:R2:W3:Y:S02]  /*a4a0*/  SYNCS.PHASECHK.TRANS64.TRYWAIT P0, [R14+URZ+0x20], R7 ;  /* 0x000020070e0075a7 */ /* 0x0044e4000800017f */
[----:B---3--:R-:W-:Y:S05]  /*a4b0*/  @!P0 NANOSLEEP.SYNCS 0x989680 ;  /* 0x009896800000895d */ /* 0x008fea0003900000 */
[----:B------:R-:W3:Y:S02]  /*a4c0*/  @!P0 SYNCS.PHASECHK.TRANS64 P0, [R14+URZ+0x20], R7 ;  /* 0x000020070e0085a7 */ /* 0x000ee4000800007f */
[----:B---3--:R-:W-:Y:S05]  /*a4d0*/  @!P0 BRA `(.L_x_216) ;  /* 0xfffffffc00f08947 */ /* 0x008fea000383ffff */
[----:B------:R-:W-:Y:S05]  /*a4e0*/  BRA `(.L_x_252) ;  /* 0xffffffe800c47947 */ /* 0x000fea000383ffff */
.L_x_224:
[----:B------:R-:W-:Y:S01]  /*a4f0*/  BSSY B0, `(.L_x_253) ;  /* 0x0000006000007945 */ /* 0x000fe20003800000 */
[----:B------:R-:W-:-:S07]  /*a500*/  MOV R15, 0xffffffff ;  /* 0xffffffff000f7802 */ /* 0x000fce0000000f00 */
[----:B-1----:R-:W-:Y:S05]  /*a510*/  WARPSYNC.COLLECTIVE R15, `(.L_x_254) ;  /* 0x000000000f0c7348 */ /* 0x002fea0003c00000 */
[----:B------:R-:W-:Y:S02]  /*a520*/  ELECT P6, UR62, PT ;  /* 0x00000000003e782f */ /* 0x000fe400038c0000 */
[----:B------:R-:W-:Y:S01]  /*a530*/  MOV R14, UR62 ;  /* 0x0000003e000e7c02 */ /* 0x000fe20008000f00 */
[----:B-1----:R-:W-:Y:S10]  /*a540*/  ENDCOLLECTIVE ;  /* 0x000000000000791b */ /* 0x002ff40003800000 */
.L_x_254:
[----:B------:R-:W-:Y:S05]  /*a550*/  BSYNC B0 ;  /* 0x0000000000007941 */ /* 0x000fea0003800000 */
.L_x_253:
[----:B------:R-:W-:Y:S05]  /*a560*/  BRA `(.L_x_255) ;  /* 0xfffffff400187947 */ /* 0x000fea000383ffff */
.L_x_226:
[----:B--2---:R2:W3:Y:S02]  /*a570*/  SYNCS.PHASECHK.TRANS64.TRYWAIT P0, [R5+URZ], R2 ;  /* 0x00000002050075a7 */ /* 0x0044e4000800017f */
[----:B---3--:R-:W-:Y:S05]  /*a580*/  @!P0 NANOSLEEP.SYNCS 0x989680 ;  /* 0x009896800000895d */ /* 0x008fea0003900000 */
[----:B------:R-:W3:Y:S02]  /*a590*/  @!P0 SYNCS.PHASECHK.TRANS64 P0, [R5+URZ], R2 ;  /* 0x00000002050085a7 */ /* 0x000ee4000800007f */
[----:B---3--:R-:W-:Y:S05]  /*a5a0*/  @!P0 BRA `(.L_x_226) ;  /* 0xfffffffc00f08947 */ /* 0x008fea000383ffff */
[----:B------:R-:W-:Y:S05]  /*a5b0*/  BRA `(.L_x_256) ;  /* 0xfffffff400547947 */ /* 0x000fea000383ffff */
.L_x_227:
[----:B--2---:R2:W3:Y:S02]  /*a5c0*/  SYNCS.PHASECHK.TRANS64.TRYWAIT P0, [R7+URZ], R4 ;  /* 0x00000004070075a7 */ /* 0x0044e4000800017f */
[----:B---3--:R-:W-:Y:S05]  /*a5d0*/  @!P0 NANOSLEEP.SYNCS 0x989680 ;  /* 0x009896800000895d */ /* 0x008fea0003900000 */
[----:B------:R-:W3:Y:S02]  /*a5e0*/  @!P0 SYNCS.PHASECHK.TRANS64 P0, [R7+URZ], R4 ;  /* 0x00000004070085a7 */ /* 0x000ee4000800007f */
[----:B---3--:R-:W-:Y:S05]  /*a5f0*/  @!P0 BRA `(.L_x_227) ;  /* 0xfffffffc00f08947 */ /* 0x008fea000383ffff */
[----:B------:R-:W-:Y:S05]  /*a600*/  BRA `(.L_x_257) ;  /* 0xfffffff400647947 */ /* 0x000fea000383ffff */
.L_x_228:
[----:B--2---:R2:W3:Y:S02]  /*a610*/  SYNCS.PHASECHK.TRANS64.TRYWAIT P0, [R6+URZ], R5 ;  /* 0x00000005060075a7 */ /* 0x0044e4000800017f */
[----:B---3--:R-:W-:Y:S05]  /*a620*/  @!P0 NANOSLEEP.SYNCS 0x989680 ;  /* 0x009896800000895d */ /* 0x008fea0003900000 */
[----:B------:R-:W3:Y:S02]  /*a630*/  @!P0 SYNCS.PHASECHK.TRANS64 P0, [R6+URZ], R5 ;  /* 0x00000005060085a7 */ /* 0x000ee4000800007f */
[----:B---3--:R-:W-:Y:S05]  /*a640*/  @!P0 BRA `(.L_x_228) ;  /* 0xfffffffc00f08947 */ /* 0x008fea000383ffff */
[----:B------:R-:W-:Y:S05]  /*a650*/  BRA `(.L_x_258) ;  /* 0xfffffff4006c7947 */ /* 0x000fea000383ffff */
.L_x_259:
[----:B------:R-:W-:-:S00]  /*a660*/  BRA `(.L_x_259) ;  /* 0xfffffffc00fc7947 */ /* 0x000fc0000383ffff */
[----:B------:R-:W-:-:S00]  /*a670*/  NOP ;  /* 0x0000000000007918 */ /* 0x000fc00000000000 */
        /* <DEDUP_REMOVED lines=8> */
.L_x_260:


//--------------------- .nv.global.init           --------------------------
	.section	.nv.global.init,"aw",@progbits
.nv.global.init:
	.type		$str$22,@object
	.size		$str$22,($str$26 - $str$22)
$str$22:
        /*0000*/ 	.byte	0x6b, 0x5f, 0x74, 0x69, 0x6c, 0x65, 0x5f, 0x63, 0x6f, 0x75, 0x6e, 0x74, 0x20, 0x3e, 0x3d, 0x20
        /*0010*/ 	.byte	0x31, 0x00
	.type		$str$26,@object
	.size		$str$26,($str$27 - $str$26)
$str$26:
        /*0012*/ 	.byte	0x28, 0x61, 0x64, 0x64, 0x72, 0x65, 0x73, 0x73, 0x20, 0x26, 0x20, 0x6d, 0x61, 0x73, 0x6b, 0x29
        /*0022*/ 	.byte	0x20, 0x3d, 0x3d, 0x20, 0x30, 0x00
	.type		$str$27,@object
	.size		$str$27,($str$23 - $str$27)
$str$27:
        /*0028*/ 	.byte	0x2f, 0x74, 0x6d, 0x70, 0x2f, 0x63, 0x75, 0x74, 0x6c, 0x61, 0x73, 0x73, 0x5f, 0x73, 0x77, 0x65
        /*0038*/ 	.byte	0x65, 0x70, 0x5f, 0x73, 0x72, 0x63, 0x2f, 0x69, 0x6e, 0x63, 0x6c, 0x75, 0x64, 0x65, 0x2f, 0x63
        /*0048*/ 	.byte	0x75, 0x74, 0x65, 0x2f, 0x70, 0x6f, 0x69, 0x6e, 0x74, 0x65, 0x72, 0x5f, 0x66, 0x6c, 0x61, 0x67
        /*0058*/ 	.byte	0x67, 0x65, 0x64, 0x2e, 0x68, 0x70, 0x70, 0x00
	.type		$str$23,@object
	.size		$str$23,(__unnamed_2 - $str$23)
$str$23:
        /*0060*/ 	.byte	0x2f, 0x74, 0x6d, 0x70, 0x2f, 0x63, 0x75, 0x74, 0x6c, 0x61, 0x73, 0x73, 0x5f, 0x73, 0x77, 0x65
        /*0070*/ 	.byte	0x65, 0x70, 0x5f, 0x73, 0x72, 0x63, 0x2f, 0x69, 0x6e, 0x63, 0x6c, 0x75, 0x64, 0x65, 0x2f, 0x63
        /*0080*/ 	.byte	0x75, 0x74, 0x6c, 0x61, 0x73, 0x73, 0x2f, 0x67, 0x65, 0x6d, 0x6d, 0x2f, 0x63, 0x6f, 0x6c, 0x6c
        /*0090*/ 	.byte	0x65, 0x63, 0x74, 0x69, 0x76, 0x65, 0x2f, 0x73, 0x6d, 0x39, 0x30, 0x5f, 0x6d, 0x6d, 0x61, 0x5f
        /*00a0*/ 	.byte	0x74, 0x6d, 0x61, 0x5f, 0x67, 0x6d, 0x6d, 0x61, 0x5f, 0x73, 0x73, 0x5f, 0x77, 0x61, 0x72, 0x70
        /*00b0*/ 	.byte	0x73, 0x70, 0x65, 0x63, 0x69, 0x61, 0x6c, 0x69, 0x7a, 0x65, 0x64, 0x2e, 0x68, 0x70, 0x70, 0x00
	.type		__unnamed_2,@object
	.size		__unnamed_2,(__unnamed_1 - __unnamed_2)
__unnamed_2:
        /*00c0*/ 	.byte	0x61, 0x75, 0x74, 0x6f, 0x20, 0x63, 0x75, 0x74, 0x65, 0x3a, 0x3a, 0x61, 0x73, 0x5f, 0x70, 0x6f
        /* <DEDUP_REMOVED lines=27> */
        /*0280*/ 	.byte	0x36, 0x3e, 0x3e, 0x3e, 0x3e, 0x3e, 0x5d, 0x00
	.type		__unnamed_1,@object
	.size		__unnamed_1,(.L_0 - __unnamed_1)
__unnamed_1:
        /* <DEDUP_REMOVED lines=181> */
        /*0dd8*/ 	.byte	0x6e, 0x74, 0x69, 0x74, 0x79, 0x5d, 0x00
.L_0:


//--------------------- .nv.shared._ZN7cutlass13device_kernelINS_4gemm6kernel13GemmUniversalIN4cute5tupleIJiiiiEEENS1_10collective13CollectiveMmaINS1_34MainloopSm90TmaGmmaWarpSpecializedILi4ENS5_IJNS4_1CILi2EEENSA_ILi1EEESC_EEENS1_35KernelTmaWarpSpecializedCooperativeEEENS5_IJNSA_ILi256EEENSA_ILi128EEENSA_ILi64EEEEEENS_6half_tENS5_IJlSC_lEEESK_SL_NS4_8TiledMMAINS4_8MMA_AtomIJNS4_4SM904GMMA26MMA_64x128x16_F32F16F16_SSILNSP_5MajorE0ELSR_0ELNSP_7ScaleInE1ELSS_1EEEEEENS4_6LayoutISD_NS5_IJSC_NSA_ILi0EEESW_EEEEENS5_IJNS4_10UnderscoreESZ_SZ_EEEEENS4_13SM90_TMA_LOADENS4_14ComposedLayoutINS4_7SwizzleILi3ELi4ELi3EEENS4_18smem_ptr_flag_bitsILi16EEENSV_INS5_IJNSA_ILi8EEESI_EEENS5_IJSI_SC_EEEEEEEvNS4_8identityENS4_23SM90_TMA_LOAD_MULTICASTES1C_vS1D_EENS_8epilogue10collective18CollectiveEpilogueINS1G_22Sm90TmaWarpSpecializedILi4ELi2ELi16ELb1ELb0EEEJSJ_NS5_IJSH_NSA_ILi32EEEEEESK_SL_SK_SL_NS1G_6fusion15FusionCallbacksIS1K_NS1N_17LinearCombinationISK_fSK_fLNS_15FloatRoundStyleE2EEESJ_S1M_JEEES12_NS13_INS14_ILi2ELi4ELi3EEES17_NSV_INS5_IJS18_S1L_EEENS5_IJS1L_SC_EEEEEEENS4_17SM75_U32x4_LDSM_NENS4_14SM90_TMA_STOREES1X_NS4_17SM90_U32x4_STSM_NENS4_9Copy_AtomIJS20_SK_EEEvEEEvvEEEEvNT_6ParamsE --------------------------
	.section	.nv.shared._ZN7cutlass13device_kernelINS_4gemm6kernel13GemmUniversalIN4cute5tupleIJiiiiEEENS1_10collective13CollectiveMmaINS1_34MainloopSm90TmaGmmaWarpSpecializedILi4ENS5_IJNS4_1CILi2EEENSA_ILi1EEESC_EEENS1_35KernelTmaWarpSpecializedCooperativeEEENS5_IJNSA_ILi256EEENSA_ILi128EEENSA_ILi64EEEEEENS_6half_tENS5_IJlSC_lEEESK_SL_NS4_8TiledMMAINS4_8MMA_AtomIJNS4_4SM904GMMA26MMA_64x128x16_F32F16F16_SSILNSP_5MajorE0ELSR_0ELNSP_7ScaleInE1ELSS_1EEEEEENS4_6LayoutISD_NS5_IJSC_NSA_ILi0EEESW_EEEEENS5_IJNS4_10UnderscoreESZ_SZ_EEEEENS4_13SM90_TMA_LOADENS4_14ComposedLayoutINS4_7SwizzleILi3ELi4ELi3EEENS4_18smem_ptr_flag_bitsILi16EEENSV_INS5_IJNSA_ILi8EEESI_EEENS5_IJSI_SC_EEEEEEEvNS4_8identityENS4_23SM90_TMA_LOAD_MULTICASTES1C_vS1D_EENS_8epilogue10collective18CollectiveEpilogueINS1G_22Sm90TmaWarpSpecializedILi4ELi2ELi16ELb1ELb0EEEJSJ_NS5_IJSH_NSA_ILi32EEEEEESK_SL_SK_SL_NS1G_6fusion15FusionCallbacksIS1K_NS1N_17LinearCombinationISK_fSK_fLNS_15FloatRoundStyleE2EEESJ_S1M_JEEES12_NS13_INS14_ILi2ELi4ELi3EEES17_NSV_INS5_IJS18_S1L_EEENS5_IJS1L_SC_EEEEEEENS4_17SM75_U32x4_LDSM_NENS4_14SM90_TMA_STOREES1X_NS4_17SM90_U32x4_STSM_NENS4_9Copy_AtomIJS20_SK_EEEvEEEvvEEEEvNT_6ParamsE,"aw",@nobits
	.sectionflags	@""
	.align	16
	.zero		1024


//--------------------- .nv.shared.reserved.0     --------------------------
	.section	.nv.shared.reserved.0,"aw",@nobits
	.weak		__nv_reservedSMEM_offset_0_alias
	.size		__nv_reservedSMEM_offset_0_alias, 0, 0
	.other		__nv_reservedSMEM_offset_0_alias,@"STO_CUDA_RESERVED_SHARED STV_DEFAULT"
__nv_reservedSMEM_offset_0_alias:
	.zero		0


//--------------------- .nv.global                --------------------------
	.section	.nv.global,"aw",@nobits
.nv.global:
	.type		_ZN39_INTERNAL_affff669_4_k_cu_c8bec31e_29394cute1_E,@object
	.size		_ZN39_INTERNAL_affff669_4_k_cu_c8bec31e_29394cute1_E,(_ZN39_INTERNAL_affff669_4_k_cu_c8bec31e_29394cuda3std3__45__cpo6cbeginE - _ZN39_INTERNAL_affff669_4_k_cu_c8bec31e_29394cute1_E)
_ZN39_INTERNAL_affff669_4_k_cu_c8bec31e_29394cute1_E:
	.zero		1
	.type		_ZN39_INTERNAL_affff669_4_k_cu_c8bec31e_29394cuda3std3__45__cpo6cbeginE,@object
	.size		_ZN39_INTERNAL_affff669_4_k_cu_c8bec31e_29394cuda3std3__45__cpo6cbeginE,(_ZN39_INTERNAL_affff669_4_k_cu_c8bec31e_29394cuda3std3__48in_placeE - _ZN39_INTERNAL_affff669_4_k_cu_c8bec31e_29394cuda3std3__45__cpo6cbeginE)
_ZN39_INTERNAL_affff669_4_k_cu_c8bec31e_29394cuda3std3__45__cpo6cbeginE:
	.zero		1
	.type		_ZN39_INTERNAL_affff669_4_k_cu_c8bec31e_29394cuda3std3__48in_placeE,@object
	.size		_ZN39_INTERNAL_affff669_4_k_cu_c8bec31e_29394cuda3std3__48in_placeE,(_ZN39_INTERNAL_affff669_4_k_cu_c8bec31e_29394cuda3std6ranges3__45__cpo9iter_moveE - _ZN39_INTERNAL_affff669_4_k_cu_c8bec31e_29394cuda3std3__48in_placeE)
_ZN39_INTERNAL_affff669_4_k_cu_c8bec31e_29394cuda3std3__48in_placeE:
	.zero		1
	.type		_ZN39_INTERNAL_affff669_4_k_cu_c8bec31e_29394cuda3std6ranges3__45__cpo9iter_moveE,@object
	.size		_ZN39_INTERNAL_affff669_4_k_cu_c8bec31e_29394cuda3std6ranges3__45__cpo9iter_moveE,(_ZN39_INTERNAL_affff669_4_k_cu_c8bec31e_29394cuda3std3__45__cpo5beginE - _ZN39_INTERNAL_affff669_4_k_cu_c8bec31e_29394cuda3std6ranges3__45__cpo9iter_moveE)
_ZN39_INTERNAL_affff669_4_k_cu_c8bec31e_29394cuda3std6ranges3__45__cpo9iter_moveE:
	.zero		1
	.type		_ZN39_INTERNAL_affff669_4_k_cu_c8bec31e_29394cuda3std3__45__cpo5beginE,@object
	.size		_ZN39_INTERNAL_affff669_4_k_cu_c8bec31e_29394cuda3std3__45__cpo5beginE,(_ZN39_INTERNAL_affff669_4_k_cu_c8bec31e_29394cuda3std3__441_GLOBAL__N__affff669_4_k_cu_c8bec31e_29396ignoreE - _ZN39_INTERNAL_affff669_4_k_cu_c8bec31e_29394cuda3std3__45__cpo5beginE)
_ZN39_INTERNAL_affff669_4_k_cu_c8bec31e_29394cuda3std3__45__cpo5beginE:
	.zero		1
	.type		_ZN39_INTERNAL_affff669_4_k_cu_c8bec31e_29394cuda3std3__441_GLOBAL__N__affff669_4_k_cu_c8bec31e_29396ignoreE,@object
	.size		_ZN39_INTERNAL_affff669_4_k_cu_c8bec31e_29394cuda3std3__441_GLOBAL__N__affff669_4_k_cu_c8bec31e_29396ignoreE,(_ZN39_INTERNAL_affff669_4_k_cu_c8bec31e_29394cute7productE - _ZN39_INTERNAL_affff669_4_k_cu_c8bec31e_29394cuda3std3__441_GLOBAL__N__affff669_4_k_cu_c8bec31e_29396ignoreE)
_ZN39_INTERNAL_affff669_4_k_cu_c8bec31e_29394cuda3std3__441_GLOBAL__N__affff669_4_k_cu_c8bec31e_29396ignoreE:
	.zero		1
	.type		_ZN39_INTERNAL_affff669_4_k_cu_c8bec31e_29394cute7productE,@object
	.size		_ZN39_INTERNAL_affff669_4_k_cu_c8bec31e_29394cute7productE,(_ZN39_INTERNAL_affff669_4_k_cu_c8bec31e_29394cuda3std3__45__cpo3endE - _ZN39_INTERNAL_affff669_4_k_cu_c8bec31e_29394cute7productE)
_ZN39_INTERNAL_affff669_4_k_cu_c8bec31e_29394cute7productE:
	.zero		1
	.type		_ZN39_INTERNAL_affff669_4_k_cu_c8bec31e_29394cuda3std3__45__cpo3endE,@object
	.size		_ZN39_INTERNAL_affff669_4_k_cu_c8bec31e_29394cuda3std3__45__cpo3endE,(_ZN39_INTERNAL_affff669_4_k_cu_c8bec31e_29394cuda3std3__419piecewise_constructE - _ZN39_INTERNAL_affff669_4_k_cu_c8bec31e_29394cuda3std3__45__cpo3endE)
_ZN39_INTERNAL_affff669_4_k_cu_c8bec31e_29394cuda3std3__45__cpo3endE:
	.zero		1
	.type		_ZN39_INTERNAL_affff669_4_k_cu_c8bec31e_29394cuda3std3__419piecewise_constructE,@object
	.size		_ZN39_INTERNAL_affff669_4_k_cu_c8bec31e_29394cuda3std3__419piecewise_constructE,(_ZN39_INTERNAL_affff669_4_k_cu_c8bec31e_29394cuda3std3__45__cpo4cendE - _ZN39_INTERNAL_affff669_4_k_cu_c8bec31e_29394cuda3std3__419piecewise_constructE)
_ZN39_INTERNAL_affff669_4_k_cu_c8bec31e_29394cuda3std3__419piecewise_constructE:
	.zero		1
	.type		_ZN39_INTERNAL_affff669_4_k_cu_c8bec31e_29394cuda3std3__45__cpo4cendE,@object
	.size		_ZN39_INTERNAL_affff669_4_k_cu_c8bec31e_29394cuda3std3__45__cpo4cendE,(_ZN39_INTERNAL_affff669_4_k_cu_c8bec31e_29394cuda3std6ranges3__45__cpo4swapE - _ZN39_INTERNAL_affff669_4_k_cu_c8bec31e_29394cuda3std3__45__cpo4cendE)
_ZN39_INTERNAL_affff669_4_k_cu_c8bec31e_29394cuda3std3__45__cpo4cendE:
	.zero		1
	.type		_ZN39_INTERNAL_affff669_4_k_cu_c8bec31e_29394cuda3std6ranges3__45__cpo4swapE,@object
	.size		_ZN39_INTERNAL_affff669_4_k_cu_c8bec31e_29394cuda3std6ranges3__45__cpo4swapE,(.L_9 - _ZN39_INTERNAL_affff669_4_k_cu_c8bec31e_29394cuda3std6ranges3__45__cpo4swapE)
_ZN39_INTERNAL_affff669_4_k_cu_c8bec31e_29394cuda3std6ranges3__45__cpo4swapE:
	.zero		1
.L_9:


//--------------------- .nv.constant0._ZN7cutlass13device_kernelINS_4gemm6kernel13GemmUniversalIN4cute5tupleIJiiiiEEENS1_10collective13CollectiveMmaINS1_34MainloopSm90TmaGmmaWarpSpecializedILi4ENS5_IJNS4_1CILi2EEENSA_ILi1EEESC_EEENS1_35KernelTmaWarpSpecializedCooperativeEEENS5_IJNSA_ILi256EEENSA_ILi128EEENSA_ILi64EEEEEENS_6half_tENS5_IJlSC_lEEESK_SL_NS4_8TiledMMAINS4_8MMA_AtomIJNS4_4SM904GMMA26MMA_64x128x16_F32F16F16_SSILNSP_5MajorE0ELSR_0ELNSP_7ScaleInE1ELSS_1EEEEEENS4_6LayoutISD_NS5_IJSC_NSA_ILi0EEESW_EEEEENS5_IJNS4_10UnderscoreESZ_SZ_EEEEENS4_13SM90_TMA_LOADENS4_14ComposedLayoutINS4_7SwizzleILi3ELi4ELi3EEENS4_18smem_ptr_flag_bitsILi16EEENSV_INS5_IJNSA_ILi8EEESI_EEENS5_IJSI_SC_EEEEEEEvNS4_8identityENS4_23SM90_TMA_LOAD_MULTICASTES1C_vS1D_EENS_8epilogue10collective18CollectiveEpilogueINS1G_22Sm90TmaWarpSpecializedILi4ELi2ELi16ELb1ELb0EEEJSJ_NS5_IJSH_NSA_ILi32EEEEEESK_SL_SK_SL_NS1G_6fusion15FusionCallbacksIS1K_NS1N_17LinearCombinationISK_fSK_fLNS_15FloatRoundStyleE2EEESJ_S1M_JEEES12_NS13_INS14_ILi2ELi4ELi3EEES17_NSV_INS5_IJS18_S1L_EEENS5_IJS1L_SC_EEEEEEENS4_17SM75_U32x4_LDSM_NENS4_14SM90_TMA_STOREES1X_NS4_17SM90_U32x4_STSM_NENS4_9Copy_AtomIJS20_SK_EEEvEEEvvEEEEvNT_6ParamsE --------------------------
	.section	.nv.constant0._ZN7cutlass13device_kernelINS_4gemm6kernel13GemmUniversalIN4cute5tupleIJiiiiEEENS1_10collective13CollectiveMmaINS1_34MainloopSm90TmaGmmaWarpSpecializedILi4ENS5_IJNS4_1CILi2EEENSA_ILi1EEESC_EEENS1_35KernelTmaWarpSpecializedCooperativeEEENS5_IJNSA_ILi256EEENSA_ILi128EEENSA_ILi64EEEEEENS_6half_tENS5_IJlSC_lEEESK_SL_NS4_8TiledMMAINS4_8MMA_AtomIJNS4_4SM904GMMA26MMA_64x128x16_F32F16F16_SSILNSP_5MajorE0ELSR_0ELNSP_7ScaleInE1ELSS_1EEEEEENS4_6LayoutISD_NS5_IJSC_NSA_ILi0EEESW_EEEEENS5_IJNS4_10UnderscoreESZ_SZ_EEEEENS4_13SM90_TMA_LOADENS4_14ComposedLayoutINS4_7SwizzleILi3ELi4ELi3EEENS4_18smem_ptr_flag_bitsILi16EEENSV_INS5_IJNSA_ILi8EEESI_EEENS5_IJSI_SC_EEEEEEEvNS4_8identityENS4_23SM90_TMA_LOAD_MULTICASTES1C_vS1D_EENS_8epilogue10collective18CollectiveEpilogueINS1G_22Sm90TmaWarpSpecializedILi4ELi2ELi16ELb1ELb0EEEJSJ_NS5_IJSH_NSA_ILi32EEEEEESK_SL_SK_SL_NS1G_6fusion15FusionCallbacksIS1K_NS1N_17LinearCombinationISK_fSK_fLNS_15FloatRoundStyleE2EEESJ_S1M_JEEES12_NS13_INS14_ILi2ELi4ELi3EEES17_NSV_INS5_IJS18_S1L_EEENS5_IJS1L_SC_EEEEEEENS4_17SM75_U32x4_LDSM_NENS4_14SM90_TMA_STOREES1X_NS4_17SM90_U32x4_STSM_NENS4_9Copy_AtomIJS20_SK_EEEvEEEvvEEEEvNT_6ParamsE,"a",@progbits
	.sectionflags	@""
	.align	4
.nv.constant0._ZN7cutlass13device_kernelINS_4gemm6kernel13GemmUniversalIN4cute5tupleIJiiiiEEENS1_10collective13CollectiveMmaINS1_34MainloopSm90TmaGmmaWarpSpecializedILi4ENS5_IJNS4_1CILi2EEENSA_ILi1EEESC_EEENS1_35KernelTmaWarpSpecializedCooperativeEEENS5_IJNSA_ILi256EEENSA_ILi128EEENSA_ILi64EEEEEENS_6half_tENS5_IJlSC_lEEESK_SL_NS4_8TiledMMAINS4_8MMA_AtomIJNS4_4SM904GMMA26MMA_64x128x16_F32F16F16_SSILNSP_5MajorE0ELSR_0ELNSP_7ScaleInE1ELSS_1EEEEEENS4_6LayoutISD_NS5_IJSC_NSA_ILi0EEESW_EEEEENS5_IJNS4_10UnderscoreESZ_SZ_EEEEENS4_13SM90_TMA_LOADENS4_14ComposedLayoutINS4_7SwizzleILi3ELi4ELi3EEENS4_18smem_ptr_flag_bitsILi16EEENSV_INS5_IJNSA_ILi8EEESI_EEENS5_IJSI_SC_EEEEEEEvNS4_8identityENS4_23SM90_TMA_LOAD_MULTICASTES1C_vS1D_EENS_8epilogue10collective18CollectiveEpilogueINS1G_22Sm90TmaWarpSpecializedILi4ELi2ELi16ELb1ELb0EEEJSJ_NS5_IJSH_NSA_ILi32EEEEEESK_SL_SK_SL_NS1G_6fusion15FusionCallbacksIS1K_NS1N_17LinearCombinationISK_fSK_fLNS_15FloatRoundStyleE2EEESJ_S1M_JEEES12_NS13_INS14_ILi2ELi4ELi3EEES17_NSV_INS5_IJS18_S1L_EEENS5_IJS1L_SC_EEEEEEENS4_17SM75_U32x4_LDSM_NENS4_14SM90_TMA_STOREES1X_NS4_17SM90_U32x4_STSM_NENS4_9Copy_AtomIJS20_SK_EEEvEEEvvEEEEvNT_6ParamsE:
	.zero		2432


//--------------------- SYMBOLS --------------------------

	.type		.nv.reservedSmem.offset0,@object
	.size		.nv.reservedSmem.offset0,0x4
	.type		__assertfail,@function
